//
// Generated by NVIDIA NVVM Compiler
//
// Compiler Build ID: CL-36424714
// Cuda compilation tools, release 13.0, V13.0.88
// Based on NVVM 20.0.0
//

.version 9.0
.target sm_100
.address_size 64

	// .globl	_Z7walkGPUPij
.global .align 4 .b8 precalc_xorwow_matrix[102400];
.global .align 4 .b8 precalc_xorwow_offset_matrix[102400];
.global .align 4 .b8 mrg32k3aM1[2304];
.global .align 4 .b8 mrg32k3aM2[2304];
.global .align 4 .b8 mrg32k3aM1SubSeq[2016];
.global .align 4 .b8 mrg32k3aM2SubSeq[2016];
.global .align 4 .b8 mrg32k3aM1Seq[2304];
.global .align 4 .b8 mrg32k3aM2Seq[2304];
.const .align 8 .b8 __cr_lgamma_table[72];

.visible .entry _Z7walkGPUPij(
	.param .u64 .ptr .align 1 _Z7walkGPUPij_param_0,
	.param .u32 _Z7walkGPUPij_param_1
)
{
	.local .align 8 .b8 	__local_depot0[48];
	.reg .b64 	%SP;
	.reg .b64 	%SPL;
	.reg .pred 	%p<65>;
	.reg .b32 	%r<1319>;
	.reg .b64 	%rd<27>;

	mov.u64 	%SPL, __local_depot0;
	ld.param.u64 	%rd10, [_Z7walkGPUPij_param_0];
	ld.param.u32 	%r571, [_Z7walkGPUPij_param_1];
	mov.u32 	%r572, %ctaid.x;
	mov.u32 	%r573, %ntid.x;
	mov.u32 	%r574, %tid.x;
	mad.lo.s32 	%r1, %r572, %r573, %r574;
	setp.gt.s32 	%p1, %r1, 9;
	@%p1 bra 	$L__BB0_119;
	add.u64 	%rd1, %SPL, 0;
	cvt.s64.s32 	%rd2, %r1;
	xor.b32  	%r2, %r571, -1429050551;
	mul.lo.s32 	%r1311, %r2, 1099087573;
	add.s32 	%r577, %r1311, -638133224;
	add.s32 	%r1040, %r1311, 123456789;
	st.local.v2.u32 	[%rd1], {%r577, %r1040};
	xor.b32  	%r1039, %r1311, 362436069;
	mov.b32 	%r1038, -123459836;
	st.local.v2.u32 	[%rd1+8], {%r1039, %r1038};
	add.s32 	%r1036, %r1311, 5783321;
	mov.b32 	%r1037, -589760388;
	st.local.v2.u32 	[%rd1+16], {%r1037, %r1036};
	setp.eq.s32 	%p2, %r1, 0;
	@%p2 bra 	$L__BB0_116;
	mov.b32 	%r1023, 0;
	mov.b32 	%r1038, -123459836;
	mov.b32 	%r1037, -589760388;
	mov.u64 	%rd13, precalc_xorwow_matrix;
	mov.u64 	%rd26, %rd2;
$L__BB0_3:
	mov.u64 	%rd3, %rd26;
	and.b64  	%rd4, %rd3, 3;
	setp.eq.s64 	%p3, %rd4, 0;
	@%p3 bra 	$L__BB0_115;
	mul.wide.u32 	%rd12, %r1023, 3200;
	add.s64 	%rd5, %rd13, %rd12;
	mov.b32 	%r1036, 0;
	mov.u32 	%r1037, %r1036;
	mov.u32 	%r1038, %r1036;
	mov.u32 	%r1039, %r1036;
	mov.u32 	%r1040, %r1036;
	mov.u32 	%r1029, %r1036;
$L__BB0_5:
	mul.wide.u32 	%rd14, %r1029, 4;
	add.s64 	%rd15, %rd1, %rd14;
	ld.local.u32 	%r19, [%rd15+4];
	shl.b32 	%r20, %r1029, 5;
	mov.b32 	%r1035, 0;
$L__BB0_6:
	.pragma "nounroll";
	shr.u32 	%r583, %r19, %r1035;
	and.b32  	%r584, %r583, 1;
	setp.eq.b32 	%p4, %r584, 1;
	not.pred 	%p5, %p4;
	add.s32 	%r585, %r20, %r1035;
	mul.lo.s32 	%r586, %r585, 5;
	mul.wide.u32 	%rd16, %r586, 4;
	add.s64 	%rd6, %rd5, %rd16;
	@%p5 bra 	$L__BB0_8;
	ld.global.u32 	%r587, [%rd6];
	xor.b32  	%r1040, %r1040, %r587;
	ld.global.u32 	%r588, [%rd6+4];
	xor.b32  	%r1039, %r1039, %r588;
	ld.global.u32 	%r589, [%rd6+8];
	xor.b32  	%r1038, %r1038, %r589;
	ld.global.u32 	%r590, [%rd6+12];
	xor.b32  	%r1037, %r1037, %r590;
	ld.global.u32 	%r591, [%rd6+16];
	xor.b32  	%r1036, %r1036, %r591;
$L__BB0_8:
	and.b32  	%r593, %r583, 2;
	setp.eq.s32 	%p6, %r593, 0;
	@%p6 bra 	$L__BB0_10;
	ld.global.u32 	%r594, [%rd6+20];
	xor.b32  	%r1040, %r1040, %r594;
	ld.global.u32 	%r595, [%rd6+24];
	xor.b32  	%r1039, %r1039, %r595;
	ld.global.u32 	%r596, [%rd6+28];
	xor.b32  	%r1038, %r1038, %r596;
	ld.global.u32 	%r597, [%rd6+32];
	xor.b32  	%r1037, %r1037, %r597;
	ld.global.u32 	%r598, [%rd6+36];
	xor.b32  	%r1036, %r1036, %r598;
$L__BB0_10:
	and.b32  	%r600, %r583, 4;
	setp.eq.s32 	%p7, %r600, 0;
	@%p7 bra 	$L__BB0_12;
	ld.global.u32 	%r601, [%rd6+40];
	xor.b32  	%r1040, %r1040, %r601;
	ld.global.u32 	%r602, [%rd6+44];
	xor.b32  	%r1039, %r1039, %r602;
	ld.global.u32 	%r603, [%rd6+48];
	xor.b32  	%r1038, %r1038, %r603;
	ld.global.u32 	%r604, [%rd6+52];
	xor.b32  	%r1037, %r1037, %r604;
	ld.global.u32 	%r605, [%rd6+56];
	xor.b32  	%r1036, %r1036, %r605;
$L__BB0_12:
	and.b32  	%r607, %r583, 8;
	setp.eq.s32 	%p8, %r607, 0;
	@%p8 bra 	$L__BB0_14;
	ld.global.u32 	%r608, [%rd6+60];
	xor.b32  	%r1040, %r1040, %r608;
	ld.global.u32 	%r609, [%rd6+64];
	xor.b32  	%r1039, %r1039, %r609;
	ld.global.u32 	%r610, [%rd6+68];
	xor.b32  	%r1038, %r1038, %r610;
	ld.global.u32 	%r611, [%rd6+72];
	xor.b32  	%r1037, %r1037, %r611;
	ld.global.u32 	%r612, [%rd6+76];
	xor.b32  	%r1036, %r1036, %r612;
$L__BB0_14:
	and.b32  	%r614, %r583, 16;
	setp.eq.s32 	%p9, %r614, 0;
	@%p9 bra 	$L__BB0_16;
	ld.global.u32 	%r615, [%rd6+80];
	xor.b32  	%r1040, %r1040, %r615;
	ld.global.u32 	%r616, [%rd6+84];
	xor.b32  	%r1039, %r1039, %r616;
	ld.global.u32 	%r617, [%rd6+88];
	xor.b32  	%r1038, %r1038, %r617;
	ld.global.u32 	%r618, [%rd6+92];
	xor.b32  	%r1037, %r1037, %r618;
	ld.global.u32 	%r619, [%rd6+96];
	xor.b32  	%r1036, %r1036, %r619;
$L__BB0_16:
	and.b32  	%r621, %r583, 32;
	setp.eq.s32 	%p10, %r621, 0;
	@%p10 bra 	$L__BB0_18;
	ld.global.u32 	%r622, [%rd6+100];
	xor.b32  	%r1040, %r1040, %r622;
	ld.global.u32 	%r623, [%rd6+104];
	xor.b32  	%r1039, %r1039, %r623;
	ld.global.u32 	%r624, [%rd6+108];
	xor.b32  	%r1038, %r1038, %r624;
	ld.global.u32 	%r625, [%rd6+112];
	xor.b32  	%r1037, %r1037, %r625;
	ld.global.u32 	%r626, [%rd6+116];
	xor.b32  	%r1036, %r1036, %r626;
$L__BB0_18:
	and.b32  	%r628, %r583, 64;
	setp.eq.s32 	%p11, %r628, 0;
	@%p11 bra 	$L__BB0_20;
	ld.global.u32 	%r629, [%rd6+120];
	xor.b32  	%r1040, %r1040, %r629;
	ld.global.u32 	%r630, [%rd6+124];
	xor.b32  	%r1039, %r1039, %r630;
	ld.global.u32 	%r631, [%rd6+128];
	xor.b32  	%r1038, %r1038, %r631;
	ld.global.u32 	%r632, [%rd6+132];
	xor.b32  	%r1037, %r1037, %r632;
	ld.global.u32 	%r633, [%rd6+136];
	xor.b32  	%r1036, %r1036, %r633;
$L__BB0_20:
	and.b32  	%r635, %r583, 128;
	setp.eq.s32 	%p12, %r635, 0;
	@%p12 bra 	$L__BB0_22;
	ld.global.u32 	%r636, [%rd6+140];
	xor.b32  	%r1040, %r1040, %r636;
	ld.global.u32 	%r637, [%rd6+144];
	xor.b32  	%r1039, %r1039, %r637;
	ld.global.u32 	%r638, [%rd6+148];
	xor.b32  	%r1038, %r1038, %r638;
	ld.global.u32 	%r639, [%rd6+152];
	xor.b32  	%r1037, %r1037, %r639;
	ld.global.u32 	%r640, [%rd6+156];
	xor.b32  	%r1036, %r1036, %r640;
$L__BB0_22:
	and.b32  	%r642, %r583, 256;
	setp.eq.s32 	%p13, %r642, 0;
	@%p13 bra 	$L__BB0_24;
	ld.global.u32 	%r643, [%rd6+160];
	xor.b32  	%r1040, %r1040, %r643;
	ld.global.u32 	%r644, [%rd6+164];
	xor.b32  	%r1039, %r1039, %r644;
	ld.global.u32 	%r645, [%rd6+168];
	xor.b32  	%r1038, %r1038, %r645;
	ld.global.u32 	%r646, [%rd6+172];
	xor.b32  	%r1037, %r1037, %r646;
	ld.global.u32 	%r647, [%rd6+176];
	xor.b32  	%r1036, %r1036, %r647;
$L__BB0_24:
	and.b32  	%r649, %r583, 512;
	setp.eq.s32 	%p14, %r649, 0;
	@%p14 bra 	$L__BB0_26;
	ld.global.u32 	%r650, [%rd6+180];
	xor.b32  	%r1040, %r1040, %r650;
	ld.global.u32 	%r651, [%rd6+184];
	xor.b32  	%r1039, %r1039, %r651;
	ld.global.u32 	%r652, [%rd6+188];
	xor.b32  	%r1038, %r1038, %r652;
	ld.global.u32 	%r653, [%rd6+192];
	xor.b32  	%r1037, %r1037, %r653;
	ld.global.u32 	%r654, [%rd6+196];
	xor.b32  	%r1036, %r1036, %r654;
$L__BB0_26:
	and.b32  	%r656, %r583, 1024;
	setp.eq.s32 	%p15, %r656, 0;
	@%p15 bra 	$L__BB0_28;
	ld.global.u32 	%r657, [%rd6+200];
	xor.b32  	%r1040, %r1040, %r657;
	ld.global.u32 	%r658, [%rd6+204];
	xor.b32  	%r1039, %r1039, %r658;
	ld.global.u32 	%r659, [%rd6+208];
	xor.b32  	%r1038, %r1038, %r659;
	ld.global.u32 	%r660, [%rd6+212];
	xor.b32  	%r1037, %r1037, %r660;
	ld.global.u32 	%r661, [%rd6+216];
	xor.b32  	%r1036, %r1036, %r661;
$L__BB0_28:
	and.b32  	%r663, %r583, 2048;
	setp.eq.s32 	%p16, %r663, 0;
	@%p16 bra 	$L__BB0_30;
	ld.global.u32 	%r664, [%rd6+220];
	xor.b32  	%r1040, %r1040, %r664;
	ld.global.u32 	%r665, [%rd6+224];
	xor.b32  	%r1039, %r1039, %r665;
	ld.global.u32 	%r666, [%rd6+228];
	xor.b32  	%r1038, %r1038, %r666;
	ld.global.u32 	%r667, [%rd6+232];
	xor.b32  	%r1037, %r1037, %r667;
	ld.global.u32 	%r668, [%rd6+236];
	xor.b32  	%r1036, %r1036, %r668;
$L__BB0_30:
	and.b32  	%r670, %r583, 4096;
	setp.eq.s32 	%p17, %r670, 0;
	@%p17 bra 	$L__BB0_32;
	ld.global.u32 	%r671, [%rd6+240];
	xor.b32  	%r1040, %r1040, %r671;
	ld.global.u32 	%r672, [%rd6+244];
	xor.b32  	%r1039, %r1039, %r672;
	ld.global.u32 	%r673, [%rd6+248];
	xor.b32  	%r1038, %r1038, %r673;
	ld.global.u32 	%r674, [%rd6+252];
	xor.b32  	%r1037, %r1037, %r674;
	ld.global.u32 	%r675, [%rd6+256];
	xor.b32  	%r1036, %r1036, %r675;
$L__BB0_32:
	and.b32  	%r677, %r583, 8192;
	setp.eq.s32 	%p18, %r677, 0;
	@%p18 bra 	$L__BB0_34;
	ld.global.u32 	%r678, [%rd6+260];
	xor.b32  	%r1040, %r1040, %r678;
	ld.global.u32 	%r679, [%rd6+264];
	xor.b32  	%r1039, %r1039, %r679;
	ld.global.u32 	%r680, [%rd6+268];
	xor.b32  	%r1038, %r1038, %r680;
	ld.global.u32 	%r681, [%rd6+272];
	xor.b32  	%r1037, %r1037, %r681;
	ld.global.u32 	%r682, [%rd6+276];
	xor.b32  	%r1036, %r1036, %r682;
$L__BB0_34:
	and.b32  	%r684, %r583, 16384;
	setp.eq.s32 	%p19, %r684, 0;
	@%p19 bra 	$L__BB0_36;
	ld.global.u32 	%r685, [%rd6+280];
	xor.b32  	%r1040, %r1040, %r685;
	ld.global.u32 	%r686, [%rd6+284];
	xor.b32  	%r1039, %r1039, %r686;
	ld.global.u32 	%r687, [%rd6+288];
	xor.b32  	%r1038, %r1038, %r687;
	ld.global.u32 	%r688, [%rd6+292];
	xor.b32  	%r1037, %r1037, %r688;
	ld.global.u32 	%r689, [%rd6+296];
	xor.b32  	%r1036, %r1036, %r689;
$L__BB0_36:
	and.b32  	%r691, %r583, 32768;
	setp.eq.s32 	%p20, %r691, 0;
	@%p20 bra 	$L__BB0_38;
	ld.global.u32 	%r692, [%rd6+300];
	xor.b32  	%r1040, %r1040, %r692;
	ld.global.u32 	%r693, [%rd6+304];
	xor.b32  	%r1039, %r1039, %r693;
	ld.global.u32 	%r694, [%rd6+308];
	xor.b32  	%r1038, %r1038, %r694;
	ld.global.u32 	%r695, [%rd6+312];
	xor.b32  	%r1037, %r1037, %r695;
	ld.global.u32 	%r696, [%rd6+316];
	xor.b32  	%r1036, %r1036, %r696;
$L__BB0_38:
	add.s32 	%r1035, %r1035, 16;
	setp.ne.s32 	%p21, %r1035, 32;
	@%p21 bra 	$L__BB0_6;
	mad.lo.s32 	%r697, %r1029, -31, %r20;
	add.s32 	%r1029, %r697, 1;
	setp.ne.s32 	%p22, %r1029, 5;
	@%p22 bra 	$L__BB0_5;
	st.local.u32 	[%rd1+4], %r1040;
	st.local.v2.u32 	[%rd1+8], {%r1039, %r1038};
	st.local.v2.u32 	[%rd1+16], {%r1037, %r1036};
	setp.eq.s64 	%p23, %rd4, 1;
	@%p23 bra 	$L__BB0_115;
	mov.b32 	%r1036, 0;
	mov.u32 	%r1037, %r1036;
	mov.u32 	%r1038, %r1036;
	mov.u32 	%r1039, %r1036;
	mov.u32 	%r1040, %r1036;
	mov.u32 	%r1121, %r1036;
$L__BB0_42:
	mul.wide.u32 	%rd17, %r1121, 4;
	add.s64 	%rd18, %rd1, %rd17;
	ld.local.u32 	%r195, [%rd18+4];
	shl.b32 	%r196, %r1121, 5;
	mov.b32 	%r1127, 0;
$L__BB0_43:
	.pragma "nounroll";
	shr.u32 	%r700, %r195, %r1127;
	and.b32  	%r701, %r700, 1;
	setp.eq.b32 	%p24, %r701, 1;
	not.pred 	%p25, %p24;
	add.s32 	%r702, %r196, %r1127;
	mul.lo.s32 	%r703, %r702, 5;
	mul.wide.u32 	%rd19, %r703, 4;
	add.s64 	%rd7, %rd5, %rd19;
	@%p25 bra 	$L__BB0_45;
	ld.global.u32 	%r704, [%rd7];
	xor.b32  	%r1040, %r1040, %r704;
	ld.global.u32 	%r705, [%rd7+4];
	xor.b32  	%r1039, %r1039, %r705;
	ld.global.u32 	%r706, [%rd7+8];
	xor.b32  	%r1038, %r1038, %r706;
	ld.global.u32 	%r707, [%rd7+12];
	xor.b32  	%r1037, %r1037, %r707;
	ld.global.u32 	%r708, [%rd7+16];
	xor.b32  	%r1036, %r1036, %r708;
$L__BB0_45:
	and.b32  	%r710, %r700, 2;
	setp.eq.s32 	%p26, %r710, 0;
	@%p26 bra 	$L__BB0_47;
	ld.global.u32 	%r711, [%rd7+20];
	xor.b32  	%r1040, %r1040, %r711;
	ld.global.u32 	%r712, [%rd7+24];
	xor.b32  	%r1039, %r1039, %r712;
	ld.global.u32 	%r713, [%rd7+28];
	xor.b32  	%r1038, %r1038, %r713;
	ld.global.u32 	%r714, [%rd7+32];
	xor.b32  	%r1037, %r1037, %r714;
	ld.global.u32 	%r715, [%rd7+36];
	xor.b32  	%r1036, %r1036, %r715;
$L__BB0_47:
	and.b32  	%r717, %r700, 4;
	setp.eq.s32 	%p27, %r717, 0;
	@%p27 bra 	$L__BB0_49;
	ld.global.u32 	%r718, [%rd7+40];
	xor.b32  	%r1040, %r1040, %r718;
	ld.global.u32 	%r719, [%rd7+44];
	xor.b32  	%r1039, %r1039, %r719;
	ld.global.u32 	%r720, [%rd7+48];
	xor.b32  	%r1038, %r1038, %r720;
	ld.global.u32 	%r721, [%rd7+52];
	xor.b32  	%r1037, %r1037, %r721;
	ld.global.u32 	%r722, [%rd7+56];
	xor.b32  	%r1036, %r1036, %r722;
$L__BB0_49:
	and.b32  	%r724, %r700, 8;
	setp.eq.s32 	%p28, %r724, 0;
	@%p28 bra 	$L__BB0_51;
	ld.global.u32 	%r725, [%rd7+60];
	xor.b32  	%r1040, %r1040, %r725;
	ld.global.u32 	%r726, [%rd7+64];
	xor.b32  	%r1039, %r1039, %r726;
	ld.global.u32 	%r727, [%rd7+68];
	xor.b32  	%r1038, %r1038, %r727;
	ld.global.u32 	%r728, [%rd7+72];
	xor.b32  	%r1037, %r1037, %r728;
	ld.global.u32 	%r729, [%rd7+76];
	xor.b32  	%r1036, %r1036, %r729;
$L__BB0_51:
	and.b32  	%r731, %r700, 16;
	setp.eq.s32 	%p29, %r731, 0;
	@%p29 bra 	$L__BB0_53;
	ld.global.u32 	%r732, [%rd7+80];
	xor.b32  	%r1040, %r1040, %r732;
	ld.global.u32 	%r733, [%rd7+84];
	xor.b32  	%r1039, %r1039, %r733;
	ld.global.u32 	%r734, [%rd7+88];
	xor.b32  	%r1038, %r1038, %r734;
	ld.global.u32 	%r735, [%rd7+92];
	xor.b32  	%r1037, %r1037, %r735;
	ld.global.u32 	%r736, [%rd7+96];
	xor.b32  	%r1036, %r1036, %r736;
$L__BB0_53:
	and.b32  	%r738, %r700, 32;
	setp.eq.s32 	%p30, %r738, 0;
	@%p30 bra 	$L__BB0_55;
	ld.global.u32 	%r739, [%rd7+100];
	xor.b32  	%r1040, %r1040, %r739;
	ld.global.u32 	%r740, [%rd7+104];
	xor.b32  	%r1039, %r1039, %r740;
	ld.global.u32 	%r741, [%rd7+108];
	xor.b32  	%r1038, %r1038, %r741;
	ld.global.u32 	%r742, [%rd7+112];
	xor.b32  	%r1037, %r1037, %r742;
	ld.global.u32 	%r743, [%rd7+116];
	xor.b32  	%r1036, %r1036, %r743;
$L__BB0_55:
	and.b32  	%r745, %r700, 64;
	setp.eq.s32 	%p31, %r745, 0;
	@%p31 bra 	$L__BB0_57;
	ld.global.u32 	%r746, [%rd7+120];
	xor.b32  	%r1040, %r1040, %r746;
	ld.global.u32 	%r747, [%rd7+124];
	xor.b32  	%r1039, %r1039, %r747;
	ld.global.u32 	%r748, [%rd7+128];
	xor.b32  	%r1038, %r1038, %r748;
	ld.global.u32 	%r749, [%rd7+132];
	xor.b32  	%r1037, %r1037, %r749;
	ld.global.u32 	%r750, [%rd7+136];
	xor.b32  	%r1036, %r1036, %r750;
$L__BB0_57:
	and.b32  	%r752, %r700, 128;
	setp.eq.s32 	%p32, %r752, 0;
	@%p32 bra 	$L__BB0_59;
	ld.global.u32 	%r753, [%rd7+140];
	xor.b32  	%r1040, %r1040, %r753;
	ld.global.u32 	%r754, [%rd7+144];
	xor.b32  	%r1039, %r1039, %r754;
	ld.global.u32 	%r755, [%rd7+148];
	xor.b32  	%r1038, %r1038, %r755;
	ld.global.u32 	%r756, [%rd7+152];
	xor.b32  	%r1037, %r1037, %r756;
	ld.global.u32 	%r757, [%rd7+156];
	xor.b32  	%r1036, %r1036, %r757;
$L__BB0_59:
	and.b32  	%r759, %r700, 256;
	setp.eq.s32 	%p33, %r759, 0;
	@%p33 bra 	$L__BB0_61;
	ld.global.u32 	%r760, [%rd7+160];
	xor.b32  	%r1040, %r1040, %r760;
	ld.global.u32 	%r761, [%rd7+164];
	xor.b32  	%r1039, %r1039, %r761;
	ld.global.u32 	%r762, [%rd7+168];
	xor.b32  	%r1038, %r1038, %r762;
	ld.global.u32 	%r763, [%rd7+172];
	xor.b32  	%r1037, %r1037, %r763;
	ld.global.u32 	%r764, [%rd7+176];
	xor.b32  	%r1036, %r1036, %r764;
$L__BB0_61:
	and.b32  	%r766, %r700, 512;
	setp.eq.s32 	%p34, %r766, 0;
	@%p34 bra 	$L__BB0_63;
	ld.global.u32 	%r767, [%rd7+180];
	xor.b32  	%r1040, %r1040, %r767;
	ld.global.u32 	%r768, [%rd7+184];
	xor.b32  	%r1039, %r1039, %r768;
	ld.global.u32 	%r769, [%rd7+188];
	xor.b32  	%r1038, %r1038, %r769;
	ld.global.u32 	%r770, [%rd7+192];
	xor.b32  	%r1037, %r1037, %r770;
	ld.global.u32 	%r771, [%rd7+196];
	xor.b32  	%r1036, %r1036, %r771;
$L__BB0_63:
	and.b32  	%r773, %r700, 1024;
	setp.eq.s32 	%p35, %r773, 0;
	@%p35 bra 	$L__BB0_65;
	ld.global.u32 	%r774, [%rd7+200];
	xor.b32  	%r1040, %r1040, %r774;
	ld.global.u32 	%r775, [%rd7+204];
	xor.b32  	%r1039, %r1039, %r775;
	ld.global.u32 	%r776, [%rd7+208];
	xor.b32  	%r1038, %r1038, %r776;
	ld.global.u32 	%r777, [%rd7+212];
	xor.b32  	%r1037, %r1037, %r777;
	ld.global.u32 	%r778, [%rd7+216];
	xor.b32  	%r1036, %r1036, %r778;
$L__BB0_65:
	and.b32  	%r780, %r700, 2048;
	setp.eq.s32 	%p36, %r780, 0;
	@%p36 bra 	$L__BB0_67;
	ld.global.u32 	%r781, [%rd7+220];
	xor.b32  	%r1040, %r1040, %r781;
	ld.global.u32 	%r782, [%rd7+224];
	xor.b32  	%r1039, %r1039, %r782;
	ld.global.u32 	%r783, [%rd7+228];
	xor.b32  	%r1038, %r1038, %r783;
	ld.global.u32 	%r784, [%rd7+232];
	xor.b32  	%r1037, %r1037, %r784;
	ld.global.u32 	%r785, [%rd7+236];
	xor.b32  	%r1036, %r1036, %r785;
$L__BB0_67:
	and.b32  	%r787, %r700, 4096;
	setp.eq.s32 	%p37, %r787, 0;
	@%p37 bra 	$L__BB0_69;
	ld.global.u32 	%r788, [%rd7+240];
	xor.b32  	%r1040, %r1040, %r788;
	ld.global.u32 	%r789, [%rd7+244];
	xor.b32  	%r1039, %r1039, %r789;
	ld.global.u32 	%r790, [%rd7+248];
	xor.b32  	%r1038, %r1038, %r790;
	ld.global.u32 	%r791, [%rd7+252];
	xor.b32  	%r1037, %r1037, %r791;
	ld.global.u32 	%r792, [%rd7+256];
	xor.b32  	%r1036, %r1036, %r792;
$L__BB0_69:
	and.b32  	%r794, %r700, 8192;
	setp.eq.s32 	%p38, %r794, 0;
	@%p38 bra 	$L__BB0_71;
	ld.global.u32 	%r795, [%rd7+260];
	xor.b32  	%r1040, %r1040, %r795;
	ld.global.u32 	%r796, [%rd7+264];
	xor.b32  	%r1039, %r1039, %r796;
	ld.global.u32 	%r797, [%rd7+268];
	xor.b32  	%r1038, %r1038, %r797;
	ld.global.u32 	%r798, [%rd7+272];
	xor.b32  	%r1037, %r1037, %r798;
	ld.global.u32 	%r799, [%rd7+276];
	xor.b32  	%r1036, %r1036, %r799;
$L__BB0_71:
	and.b32  	%r801, %r700, 16384;
	setp.eq.s32 	%p39, %r801, 0;
	@%p39 bra 	$L__BB0_73;
	ld.global.u32 	%r802, [%rd7+280];
	xor.b32  	%r1040, %r1040, %r802;
	ld.global.u32 	%r803, [%rd7+284];
	xor.b32  	%r1039, %r1039, %r803;
	ld.global.u32 	%r804, [%rd7+288];
	xor.b32  	%r1038, %r1038, %r804;
	ld.global.u32 	%r805, [%rd7+292];
	xor.b32  	%r1037, %r1037, %r805;
	ld.global.u32 	%r806, [%rd7+296];
	xor.b32  	%r1036, %r1036, %r806;
$L__BB0_73:
	and.b32  	%r808, %r700, 32768;
	setp.eq.s32 	%p40, %r808, 0;
	@%p40 bra 	$L__BB0_75;
	ld.global.u32 	%r809, [%rd7+300];
	xor.b32  	%r1040, %r1040, %r809;
	ld.global.u32 	%r810, [%rd7+304];
	xor.b32  	%r1039, %r1039, %r810;
	ld.global.u32 	%r811, [%rd7+308];
	xor.b32  	%r1038, %r1038, %r811;
	ld.global.u32 	%r812, [%rd7+312];
	xor.b32  	%r1037, %r1037, %r812;
	ld.global.u32 	%r813, [%rd7+316];
	xor.b32  	%r1036, %r1036, %r813;
$L__BB0_75:
	add.s32 	%r1127, %r1127, 16;
	setp.ne.s32 	%p41, %r1127, 32;
	@%p41 bra 	$L__BB0_43;
	mad.lo.s32 	%r814, %r1121, -31, %r196;
	add.s32 	%r1121, %r814, 1;
	setp.ne.s32 	%p42, %r1121, 5;
	@%p42 bra 	$L__BB0_42;
	st.local.u32 	[%rd1+4], %r1040;
	st.local.v2.u32 	[%rd1+8], {%r1039, %r1038};
	st.local.v2.u32 	[%rd1+16], {%r1037, %r1036};
	setp.ne.s64 	%p43, %rd4, 3;
	@%p43 bra 	$L__BB0_115;
	mov.b32 	%r1036, 0;
	mov.u32 	%r1037, %r1036;
	mov.u32 	%r1038, %r1036;
	mov.u32 	%r1039, %r1036;
	mov.u32 	%r1040, %r1036;
	mov.u32 	%r1213, %r1036;
$L__BB0_79:
	mul.wide.u32 	%rd20, %r1213, 4;
	add.s64 	%rd21, %rd1, %rd20;
	ld.local.u32 	%r371, [%rd21+4];
	shl.b32 	%r372, %r1213, 5;
	mov.b32 	%r1219, 0;
$L__BB0_80:
	.pragma "nounroll";
	shr.u32 	%r817, %r371, %r1219;
	and.b32  	%r818, %r817, 1;
	setp.eq.b32 	%p44, %r818, 1;
	not.pred 	%p45, %p44;
	add.s32 	%r819, %r372, %r1219;
	mul.lo.s32 	%r820, %r819, 5;
	mul.wide.u32 	%rd22, %r820, 4;
	add.s64 	%rd8, %rd5, %rd22;
	@%p45 bra 	$L__BB0_82;
	ld.global.u32 	%r821, [%rd8];
	xor.b32  	%r1040, %r1040, %r821;
	ld.global.u32 	%r822, [%rd8+4];
	xor.b32  	%r1039, %r1039, %r822;
	ld.global.u32 	%r823, [%rd8+8];
	xor.b32  	%r1038, %r1038, %r823;
	ld.global.u32 	%r824, [%rd8+12];
	xor.b32  	%r1037, %r1037, %r824;
	ld.global.u32 	%r825, [%rd8+16];
	xor.b32  	%r1036, %r1036, %r825;
$L__BB0_82:
	and.b32  	%r827, %r817, 2;
	setp.eq.s32 	%p46, %r827, 0;
	@%p46 bra 	$L__BB0_84;
	ld.global.u32 	%r828, [%rd8+20];
	xor.b32  	%r1040, %r1040, %r828;
	ld.global.u32 	%r829, [%rd8+24];
	xor.b32  	%r1039, %r1039, %r829;
	ld.global.u32 	%r830, [%rd8+28];
	xor.b32  	%r1038, %r1038, %r830;
	ld.global.u32 	%r831, [%rd8+32];
	xor.b32  	%r1037, %r1037, %r831;
	ld.global.u32 	%r832, [%rd8+36];
	xor.b32  	%r1036, %r1036, %r832;
$L__BB0_84:
	and.b32  	%r834, %r817, 4;
	setp.eq.s32 	%p47, %r834, 0;
	@%p47 bra 	$L__BB0_86;
	ld.global.u32 	%r835, [%rd8+40];
	xor.b32  	%r1040, %r1040, %r835;
	ld.global.u32 	%r836, [%rd8+44];
	xor.b32  	%r1039, %r1039, %r836;
	ld.global.u32 	%r837, [%rd8+48];
	xor.b32  	%r1038, %r1038, %r837;
	ld.global.u32 	%r838, [%rd8+52];
	xor.b32  	%r1037, %r1037, %r838;
	ld.global.u32 	%r839, [%rd8+56];
	xor.b32  	%r1036, %r1036, %r839;
$L__BB0_86:
	and.b32  	%r841, %r817, 8;
	setp.eq.s32 	%p48, %r841, 0;
	@%p48 bra 	$L__BB0_88;
	ld.global.u32 	%r842, [%rd8+60];
	xor.b32  	%r1040, %r1040, %r842;
	ld.global.u32 	%r843, [%rd8+64];
	xor.b32  	%r1039, %r1039, %r843;
	ld.global.u32 	%r844, [%rd8+68];
	xor.b32  	%r1038, %r1038, %r844;
	ld.global.u32 	%r845, [%rd8+72];
	xor.b32  	%r1037, %r1037, %r845;
	ld.global.u32 	%r846, [%rd8+76];
	xor.b32  	%r1036, %r1036, %r846;
$L__BB0_88:
	and.b32  	%r848, %r817, 16;
	setp.eq.s32 	%p49, %r848, 0;
	@%p49 bra 	$L__BB0_90;
	ld.global.u32 	%r849, [%rd8+80];
	xor.b32  	%r1040, %r1040, %r849;
	ld.global.u32 	%r850, [%rd8+84];
	xor.b32  	%r1039, %r1039, %r850;
	ld.global.u32 	%r851, [%rd8+88];
	xor.b32  	%r1038, %r1038, %r851;
	ld.global.u32 	%r852, [%rd8+92];
	xor.b32  	%r1037, %r1037, %r852;
	ld.global.u32 	%r853, [%rd8+96];
	xor.b32  	%r1036, %r1036, %r853;
$L__BB0_90:
	and.b32  	%r855, %r817, 32;
	setp.eq.s32 	%p50, %r855, 0;
	@%p50 bra 	$L__BB0_92;
	ld.global.u32 	%r856, [%rd8+100];
	xor.b32  	%r1040, %r1040, %r856;
	ld.global.u32 	%r857, [%rd8+104];
	xor.b32  	%r1039, %r1039, %r857;
	ld.global.u32 	%r858, [%rd8+108];
	xor.b32  	%r1038, %r1038, %r858;
	ld.global.u32 	%r859, [%rd8+112];
	xor.b32  	%r1037, %r1037, %r859;
	ld.global.u32 	%r860, [%rd8+116];
	xor.b32  	%r1036, %r1036, %r860;
$L__BB0_92:
	and.b32  	%r862, %r817, 64;
	setp.eq.s32 	%p51, %r862, 0;
	@%p51 bra 	$L__BB0_94;
	ld.global.u32 	%r863, [%rd8+120];
	xor.b32  	%r1040, %r1040, %r863;
	ld.global.u32 	%r864, [%rd8+124];
	xor.b32  	%r1039, %r1039, %r864;
	ld.global.u32 	%r865, [%rd8+128];
	xor.b32  	%r1038, %r1038, %r865;
	ld.global.u32 	%r866, [%rd8+132];
	xor.b32  	%r1037, %r1037, %r866;
	ld.global.u32 	%r867, [%rd8+136];
	xor.b32  	%r1036, %r1036, %r867;
$L__BB0_94:
	and.b32  	%r869, %r817, 128;
	setp.eq.s32 	%p52, %r869, 0;
	@%p52 bra 	$L__BB0_96;
	ld.global.u32 	%r870, [%rd8+140];
	xor.b32  	%r1040, %r1040, %r870;
	ld.global.u32 	%r871, [%rd8+144];
	xor.b32  	%r1039, %r1039, %r871;
	ld.global.u32 	%r872, [%rd8+148];
	xor.b32  	%r1038, %r1038, %r872;
	ld.global.u32 	%r873, [%rd8+152];
	xor.b32  	%r1037, %r1037, %r873;
	ld.global.u32 	%r874, [%rd8+156];
	xor.b32  	%r1036, %r1036, %r874;
$L__BB0_96:
	and.b32  	%r876, %r817, 256;
	setp.eq.s32 	%p53, %r876, 0;
	@%p53 bra 	$L__BB0_98;
	ld.global.u32 	%r877, [%rd8+160];
	xor.b32  	%r1040, %r1040, %r877;
	ld.global.u32 	%r878, [%rd8+164];
	xor.b32  	%r1039, %r1039, %r878;
	ld.global.u32 	%r879, [%rd8+168];
	xor.b32  	%r1038, %r1038, %r879;
	ld.global.u32 	%r880, [%rd8+172];
	xor.b32  	%r1037, %r1037, %r880;
	ld.global.u32 	%r881, [%rd8+176];
	xor.b32  	%r1036, %r1036, %r881;
$L__BB0_98:
	and.b32  	%r883, %r817, 512;
	setp.eq.s32 	%p54, %r883, 0;
	@%p54 bra 	$L__BB0_100;
	ld.global.u32 	%r884, [%rd8+180];
	xor.b32  	%r1040, %r1040, %r884;
	ld.global.u32 	%r885, [%rd8+184];
	xor.b32  	%r1039, %r1039, %r885;
	ld.global.u32 	%r886, [%rd8+188];
	xor.b32  	%r1038, %r1038, %r886;
	ld.global.u32 	%r887, [%rd8+192];
	xor.b32  	%r1037, %r1037, %r887;
	ld.global.u32 	%r888, [%rd8+196];
	xor.b32  	%r1036, %r1036, %r888;
$L__BB0_100:
	and.b32  	%r890, %r817, 1024;
	setp.eq.s32 	%p55, %r890, 0;
	@%p55 bra 	$L__BB0_102;
	ld.global.u32 	%r891, [%rd8+200];
	xor.b32  	%r1040, %r1040, %r891;
	ld.global.u32 	%r892, [%rd8+204];
	xor.b32  	%r1039, %r1039, %r892;
	ld.global.u32 	%r893, [%rd8+208];
	xor.b32  	%r1038, %r1038, %r893;
	ld.global.u32 	%r894, [%rd8+212];
	xor.b32  	%r1037, %r1037, %r894;
	ld.global.u32 	%r895, [%rd8+216];
	xor.b32  	%r1036, %r1036, %r895;
$L__BB0_102:
	and.b32  	%r897, %r817, 2048;
	setp.eq.s32 	%p56, %r897, 0;
	@%p56 bra 	$L__BB0_104;
	ld.global.u32 	%r898, [%rd8+220];
	xor.b32  	%r1040, %r1040, %r898;
	ld.global.u32 	%r899, [%rd8+224];
	xor.b32  	%r1039, %r1039, %r899;
	ld.global.u32 	%r900, [%rd8+228];
	xor.b32  	%r1038, %r1038, %r900;
	ld.global.u32 	%r901, [%rd8+232];
	xor.b32  	%r1037, %r1037, %r901;
	ld.global.u32 	%r902, [%rd8+236];
	xor.b32  	%r1036, %r1036, %r902;
$L__BB0_104:
	and.b32  	%r904, %r817, 4096;
	setp.eq.s32 	%p57, %r904, 0;
	@%p57 bra 	$L__BB0_106;
	ld.global.u32 	%r905, [%rd8+240];
	xor.b32  	%r1040, %r1040, %r905;
	ld.global.u32 	%r906, [%rd8+244];
	xor.b32  	%r1039, %r1039, %r906;
	ld.global.u32 	%r907, [%rd8+248];
	xor.b32  	%r1038, %r1038, %r907;
	ld.global.u32 	%r908, [%rd8+252];
	xor.b32  	%r1037, %r1037, %r908;
	ld.global.u32 	%r909, [%rd8+256];
	xor.b32  	%r1036, %r1036, %r909;
$L__BB0_106:
	and.b32  	%r911, %r817, 8192;
	setp.eq.s32 	%p58, %r911, 0;
	@%p58 bra 	$L__BB0_108;
	ld.global.u32 	%r912, [%rd8+260];
	xor.b32  	%r1040, %r1040, %r912;
	ld.global.u32 	%r913, [%rd8+264];
	xor.b32  	%r1039, %r1039, %r913;
	ld.global.u32 	%r914, [%rd8+268];
	xor.b32  	%r1038, %r1038, %r914;
	ld.global.u32 	%r915, [%rd8+272];
	xor.b32  	%r1037, %r1037, %r915;
	ld.global.u32 	%r916, [%rd8+276];
	xor.b32  	%r1036, %r1036, %r916;
$L__BB0_108:
	and.b32  	%r918, %r817, 16384;
	setp.eq.s32 	%p59, %r918, 0;
	@%p59 bra 	$L__BB0_110;
	ld.global.u32 	%r919, [%rd8+280];
	xor.b32  	%r1040, %r1040, %r919;
	ld.global.u32 	%r920, [%rd8+284];
	xor.b32  	%r1039, %r1039, %r920;
	ld.global.u32 	%r921, [%rd8+288];
	xor.b32  	%r1038, %r1038, %r921;
	ld.global.u32 	%r922, [%rd8+292];
	xor.b32  	%r1037, %r1037, %r922;
	ld.global.u32 	%r923, [%rd8+296];
	xor.b32  	%r1036, %r1036, %r923;
$L__BB0_110:
	and.b32  	%r925, %r817, 32768;
	setp.eq.s32 	%p60, %r925, 0;
	@%p60 bra 	$L__BB0_112;
	ld.global.u32 	%r926, [%rd8+300];
	xor.b32  	%r1040, %r1040, %r926;
	ld.global.u32 	%r927, [%rd8+304];
	xor.b32  	%r1039, %r1039, %r927;
	ld.global.u32 	%r928, [%rd8+308];
	xor.b32  	%r1038, %r1038, %r928;
	ld.global.u32 	%r929, [%rd8+312];
	xor.b32  	%r1037, %r1037, %r929;
	ld.global.u32 	%r930, [%rd8+316];
	xor.b32  	%r1036, %r1036, %r930;
$L__BB0_112:
	add.s32 	%r1219, %r1219, 16;
	setp.ne.s32 	%p61, %r1219, 32;
	@%p61 bra 	$L__BB0_80;
	mad.lo.s32 	%r931, %r1213, -31, %r372;
	add.s32 	%r1213, %r931, 1;
	setp.ne.s32 	%p62, %r1213, 5;
	@%p62 bra 	$L__BB0_79;
	st.local.u32 	[%rd1+4], %r1040;
	st.local.v2.u32 	[%rd1+8], {%r1039, %r1038};
	st.local.v2.u32 	[%rd1+16], {%r1037, %r1036};
$L__BB0_115:
	shr.u64 	%rd26, %rd3, 2;
	add.s32 	%r1023, %r1023, 1;
	setp.gt.u64 	%p63, %rd3, 3;
	@%p63 bra 	$L__BB0_3;
$L__BB0_116:
	mul.lo.s32 	%r1310, %r2, -1099087573;
	mov.b32 	%r1317, 0;
	mov.u32 	%r1318, %r1317;
$L__BB0_117:
	add.s32 	%r933, %r1311, -638133224;
	shr.u32 	%r934, %r1040, 2;
	xor.b32  	%r935, %r934, %r1040;
	shl.b32 	%r936, %r1036, 4;
	shl.b32 	%r937, %r935, 1;
	xor.b32  	%r938, %r937, %r936;
	xor.b32  	%r939, %r938, %r935;
	xor.b32  	%r940, %r939, %r1036;
	add.s32 	%r941, %r1310, 638133223;
	add.s32 	%r942, %r940, %r941;
	shl.b32 	%r943, %r942, 1;
	and.b32  	%r944, %r943, 2;
	add.s32 	%r945, %r1318, %r944;
	shr.u32 	%r946, %r1039, 2;
	xor.b32  	%r947, %r946, %r1039;
	shl.b32 	%r948, %r940, 4;
	shl.b32 	%r949, %r947, 1;
	xor.b32  	%r950, %r949, %r948;
	xor.b32  	%r951, %r950, %r947;
	xor.b32  	%r952, %r951, %r940;
	add.s32 	%r953, %r952, %r933;
	shl.b32 	%r954, %r953, 1;
	and.b32  	%r955, %r954, 2;
	add.s32 	%r956, %r945, %r955;
	shr.u32 	%r957, %r1038, 2;
	xor.b32  	%r958, %r957, %r1038;
	shl.b32 	%r959, %r952, 4;
	shl.b32 	%r960, %r958, 1;
	xor.b32  	%r961, %r960, %r959;
	xor.b32  	%r962, %r961, %r958;
	xor.b32  	%r963, %r962, %r952;
	add.s32 	%r964, %r963, %r941;
	shl.b32 	%r965, %r964, 1;
	and.b32  	%r966, %r965, 2;
	add.s32 	%r967, %r956, %r966;
	shr.u32 	%r968, %r1037, 2;
	xor.b32  	%r969, %r968, %r1037;
	shl.b32 	%r970, %r963, 4;
	shl.b32 	%r971, %r969, 1;
	xor.b32  	%r972, %r971, %r970;
	xor.b32  	%r973, %r972, %r969;
	xor.b32  	%r1040, %r973, %r963;
	add.s32 	%r974, %r1040, %r933;
	shl.b32 	%r975, %r974, 1;
	and.b32  	%r976, %r975, 2;
	add.s32 	%r977, %r967, %r976;
	shr.u32 	%r978, %r1036, 2;
	xor.b32  	%r979, %r978, %r1036;
	shl.b32 	%r980, %r1040, 4;
	shl.b32 	%r981, %r979, 1;
	xor.b32  	%r982, %r981, %r980;
	xor.b32  	%r983, %r982, %r979;
	xor.b32  	%r1039, %r983, %r1040;
	add.s32 	%r984, %r1039, %r941;
	shl.b32 	%r985, %r984, 1;
	and.b32  	%r986, %r985, 2;
	add.s32 	%r987, %r977, %r986;
	shr.u32 	%r988, %r940, 2;
	xor.b32  	%r989, %r988, %r940;
	shl.b32 	%r990, %r1039, 4;
	shl.b32 	%r991, %r989, 1;
	xor.b32  	%r992, %r991, %r990;
	xor.b32  	%r993, %r992, %r989;
	xor.b32  	%r1038, %r993, %r1039;
	add.s32 	%r994, %r1038, %r933;
	shl.b32 	%r995, %r994, 1;
	and.b32  	%r996, %r995, 2;
	add.s32 	%r997, %r987, %r996;
	shr.u32 	%r998, %r952, 2;
	xor.b32  	%r999, %r998, %r952;
	shl.b32 	%r1000, %r1038, 4;
	shl.b32 	%r1001, %r999, 1;
	xor.b32  	%r1002, %r1001, %r1000;
	xor.b32  	%r1003, %r1002, %r999;
	xor.b32  	%r1037, %r1003, %r1038;
	add.s32 	%r1004, %r1037, %r941;
	shl.b32 	%r1005, %r1004, 1;
	and.b32  	%r1006, %r1005, 2;
	add.s32 	%r1007, %r997, %r1006;
	shr.u32 	%r1008, %r963, 2;
	xor.b32  	%r1009, %r1008, %r963;
	shl.b32 	%r1010, %r1037, 4;
	shl.b32 	%r1011, %r1009, 1;
	xor.b32  	%r1012, %r1011, %r1010;
	xor.b32  	%r1013, %r1012, %r1009;
	xor.b32  	%r1036, %r1013, %r1037;
	add.s32 	%r1014, %r1036, %r933;
	shl.b32 	%r1015, %r1014, 1;
	and.b32  	%r1016, %r1015, 2;
	add.s32 	%r1017, %r1007, %r1016;
	add.s32 	%r1318, %r1017, -8;
	add.s32 	%r1317, %r1317, 8;
	add.s32 	%r1311, %r1311, 2899496;
	add.s32 	%r1310, %r1310, -2899496;
	setp.ne.s32 	%p64, %r1317, 10000;
	@%p64 bra 	$L__BB0_117;
	cvta.to.global.u64 	%rd23, %rd10;
	shl.b64 	%rd24, %rd2, 2;
	add.s64 	%rd25, %rd23, %rd24;
	st.global.u32 	[%rd25], %r1318;
$L__BB0_119:
	ret;

}


// ===== COMPILED SASS (sm_100) =====

	.target	sm_100

	.elftype	@"ET_EXEC"


//--------------------- .note.nv.tkinfo           --------------------------
	.section	.note.nv.tkinfo,"",@"SHT_NOTE"
	.sectionflags	@"SHF_NOTE_NV_TKINFO"
	.tkinfo
        /*0018*/ 	.word	0x00000002
        /*0030*/ 	.string	""
        /*0030*/ 	.string	"ptxas"
        /*0030*/ 	.string	"Cuda compilation tools, release 13.0, V13.0.88"
        /*0030*/ 	.string	"Build cuda_13.0.r13.0/compiler.36424714_0"
        /*0030*/ 	.string	"-arch sm_100 -m 64 "



//--------------------- .note.nv.cuinfo           --------------------------
	.section	.note.nv.cuinfo,"",@"SHT_NOTE"
	.sectionflags	@"SHF_NOTE_NV_CUINFO"
        /*0018*/ 	.short	0x0002
        /*001a*/ 	.short	0x0064
        /*001c*/ 	.short	0x0082
	.zero		2


//--------------------- .nv.info                  --------------------------
	.section	.nv.info,"",@"SHT_CUDA_INFO"
	.align	4


	//----- nvinfo : EIATTR_REGCOUNT
	.align		4
        /*0000*/ 	.byte	0x04, 0x2f
        /*0002*/ 	.short	(.L_10 - .L_9)
	.align		4
.L_9:
        /*0004*/ 	.word	index@(_Z7walkGPUPij)
        /*0008*/ 	.word	0x0000001f


	//----- nvinfo : EIATTR_FRAME_SIZE
	.align		4
.L_10:
        /*000c*/ 	.byte	0x04, 0x11
        /*000e*/ 	.short	(.L_12 - .L_11)
	.align		4
.L_11:
        /*0010*/ 	.word	index@(_Z7walkGPUPij)
        /*0014*/ 	.word	0x00000030


	//----- nvinfo : EIATTR_MIN_STACK_SIZE
	.align		4
.L_12:
        /*0018*/ 	.byte	0x04, 0x12
        /*001a*/ 	.short	(.L_14 - .L_13)
	.align		4
.L_13:
        /*001c*/ 	.word	index@(_Z7walkGPUPij)
        /*0020*/ 	.word	0x00000030
.L_14:


//--------------------- .nv.compat                --------------------------
	.section	.nv.compat,"",@"SHT_CUDA_COMPAT_INFO"
	.align	4
        /*0000*/ 	.byte	0x02, 0x09, 0x00, 0x00, 0x02, 0x02, 0x01, 0x00, 0x02, 0x05, 0x05, 0x00, 0x03, 0x07, 0x01, 0x01
        /*0010*/ 	.byte	0x02, 0x03, 0x00, 0x00, 0x02, 0x06, 0x01, 0x00, 0x04, 0x0b, 0x08, 0x00, 0x09, 0x00, 0x00, 0x00
        /*0020*/ 	.byte	0x00, 0x00, 0x00, 0x00


//--------------------- .nv.info._Z7walkGPUPij    --------------------------
	.section	.nv.info._Z7walkGPUPij,"",@"SHT_CUDA_INFO"
	.sectionflags	@""
	.align	4


	//----- nvinfo : EIATTR_CUDA_API_VERSION
	.align		4
        /*0000*/ 	.byte	0x04, 0x37
        /*0002*/ 	.short	(.L_16 - .L_15)
.L_15:
        /*0004*/ 	.word	0x00000082


	//----- nvinfo : EIATTR_KPARAM_INFO
	.align		4
.L_16:
        /*0008*/ 	.byte	0x04, 0x17
        /*000a*/ 	.short	(.L_18 - .L_17)
.L_17:
        /*000c*/ 	.word	0x00000000
        /*0010*/ 	.short	0x0001
        /*0012*/ 	.short	0x0008
        /*0014*/ 	.byte	0x00, 0xf0, 0x11, 0x00


	//----- nvinfo : EIATTR_KPARAM_INFO
	.align		4
.L_18:
        /*0018*/ 	.byte	0x04, 0x17
        /*001a*/ 	.short	(.L_20 - .L_19)
.L_19:
        /*001c*/ 	.word	0x00000000
        /*0020*/ 	.short	0x0000
        /*0022*/ 	.short	0x0000
        /*0024*/ 	.byte	0x00, 0xf5, 0x21, 0x00


	//----- nvinfo : EIATTR_SPARSE_MMA_MASK
	.align		4
.L_20:
        /*0028*/ 	.byte	0x03, 0x50
        /*002a*/ 	.short	0x0000


	//----- nvinfo : EIATTR_MAXREG_COUNT
	.align		4
        /*002c*/ 	.byte	0x03, 0x1b
        /*002e*/ 	.short	0x00ff


	//----- nvinfo : EIATTR_MERCURY_ISA_VERSION
	.align		4
        /*0030*/ 	.byte	0x03, 0x5f
        /*0032*/ 	.short	0x0101


	//----- nvinfo : EIATTR_VRC_CTA_INIT_COUNT
	.align		4
        /*0034*/ 	.byte	0x02, 0x4a
	.zero		1
	.zero		1


	//----- nvinfo : EIATTR_EXIT_INSTR_OFFSETS
	.align		4
        /*0038*/ 	.byte	0x04, 0x1c
        /*003a*/ 	.short	(.L_22 - .L_21)


	//   ....[0]....
.L_21:
        /*003c*/ 	.word	0x00000070


	//   ....[1]....
        /*0040*/ 	.word	0x00002d00


	//----- nvinfo : EIATTR_CRS_STACK_SIZE
	.align		4
.L_22:
        /*0044*/ 	.byte	0x04, 0x1e
        /*0046*/ 	.short	(.L_24 - .L_23)
.L_23:
        /*0048*/ 	.word	0x00000000


	//----- nvinfo : EIATTR_CBANK_PARAM_SIZE
	.align		4
.L_24:
        /*004c*/ 	.byte	0x03, 0x19
        /*004e*/ 	.short	0x000c


	//----- nvinfo : EIATTR_PARAM_CBANK
	.align		4
        /*0050*/ 	.byte	0x04, 0x0a
        /*0052*/ 	.short	(.L_26 - .L_25)
	.align		4
.L_25:
        /*0054*/ 	.word	index@(.nv.constant0._Z7walkGPUPij)
        /*0058*/ 	.short	0x0380
        /*005a*/ 	.short	0x000c


	//----- nvinfo : EIATTR_SW_WAR
	.align		4
.L_26:
        /*005c*/ 	.byte	0x04, 0x36
        /*005e*/ 	.short	(.L_28 - .L_27)
.L_27:
        /*0060*/ 	.word	0x00000008
.L_28:


//--------------------- .nv.callgraph             --------------------------
	.section	.nv.callgraph,"",@"SHT_CUDA_CALLGRAPH"
	.align	4
	.sectionentsize	8
	.align		4
        /*0000*/ 	.word	0x00000000
	.align		4
        /*0004*/ 	.word	0xffffffff
	.align		4
        /*0008*/ 	.word	0x00000000
	.align		4
        /*000c*/ 	.word	0xfffffffe
	.align		4
        /*0010*/ 	.word	0x00000000
	.align		4
        /*0014*/ 	.word	0xfffffffd
	.align		4
        /*0018*/ 	.word	0x00000000
	.align		4
        /*001c*/ 	.word	0xfffffffc


//--------------------- .nv.constant4             --------------------------
	.section	.nv.constant4,"a",@progbits
	.align	8
	.align		8
.nv.constant4:
        /*0000*/ 	.dword	precalc_xorwow_matrix
	.align		8
        /*0008*/ 	.dword	precalc_xorwow_offset_matrix
	.align		8
        /*0010*/ 	.dword	mrg32k3aM1
	.align		8
        /*0018*/ 	.dword	mrg32k3aM2
	.align		8
        /*0020*/ 	.dword	mrg32k3aM1SubSeq
	.align		8
        /*0028*/ 	.dword	mrg32k3aM2SubSeq
	.align		8
        /*0030*/ 	.dword	mrg32k3aM1Seq
	.align		8
        /*0038*/ 	.dword	mrg32k3aM2Seq


//--------------------- .nv.constant3             --------------------------
	.section	.nv.constant3,"a",@progbits
	.align	8
.nv.constant3:
	.type		__cr_lgamma_table,@object
	.size		__cr_lgamma_table,(.L_8 - __cr_lgamma_table)
__cr_lgamma_table:
        /*0000*/ 	.byte	0x00, 0x00, 0x00, 0x00, 0x00, 0x00, 0x00, 0x00, 0x00, 0x00, 0x00, 0x00, 0x00, 0x00, 0x00, 0x00
        /*0010*/ 	.byte	0xef, 0x39, 0xfa, 0xfe, 0x42, 0x2e, 0xe6, 0x3f, 0x02, 0x20, 0x2a, 0xfa, 0x0b, 0xab, 0xfc, 0x3f
        /*0020*/ 	.byte	0xf9, 0x2c, 0x92, 0x7c, 0xa7, 0x6c, 0x09, 0x40, 0xc9, 0x79, 0x44, 0x3c, 0x64, 0x26, 0x13, 0x40
        /*0030*/ 	.byte	0xca, 0x01, 0xcf, 0x3a, 0x27, 0x51, 0x1a, 0x40, 0x30, 0xcc, 0x2d, 0xf3, 0xe1, 0x0c, 0x21, 0x40
        /*0040*/ 	.byte	0x0d, 0xb7, 0xfc, 0x82, 0x8e, 0x35, 0x25, 0x40
.L_8:


//--------------------- .text._Z7walkGPUPij       --------------------------
	.section	.text._Z7walkGPUPij,"ax",@progbits
	.align	128
        .global         _Z7walkGPUPij
        .type           _Z7walkGPUPij,@function
        .size           _Z7walkGPUPij,(.L_x_13 - _Z7walkGPUPij)
        .other          _Z7walkGPUPij,@"STO_CUDA_ENTRY STV_DEFAULT"
_Z7walkGPUPij:
.text._Z7walkGPUPij:
[----:B------:R-:W0:Y:S01]  /*0000*/  LDC R1, c[0x0][0x37c] ;  /* 0x0000df00ff017b82 */ /* 0x000e220000000800 */
[----:B------:R-:W1:Y:S07]  /*0010*/  S2R R3, SR_TID.X ;  /* 0x0000000000037919 */ /* 0x000e6e0000002100 */
[----:B------:R-:W1:Y:S01]  /*0020*/  S2UR UR4, SR_CTAID.X ;  /* 0x00000000000479c3 */ /* 0x000e620000002500 */
[----:B0-----:R-:W-:-:S07]  /*0030*/  VIADD R1, R1, 0xffffffd0 ;  /* 0xffffffd001017836 */ /* 0x001fce0000000000 */
[----:B------:R-:W1:Y:S02]  /*0040*/  LDC R12, c[0x0][0x360] ;  /* 0x0000d800ff0c7b82 */ /* 0x000e640000000800 */
[----:B-1----:R-:W-:-:S05]  /*0050*/  IMAD R12, R12, UR4, R3 ;  /* 0x000000040c0c7c24 */ /* 0x002fca000f8e0203 */
[----:B------:R-:W-:-:S13]  /*0060*/  ISETP.GT.AND P0, PT, R12, 0x9, PT ;  /* 0x000000090c00780c */ /* 0x000fda0003f04270 */
[----:B------:R-:W-:Y:S05]  /*0070*/  @P0 EXIT ;  /* 0x000000000000094d */ /* 0x000fea0003800000 */
[----:B------:R-:W0:Y:S01]  /*0080*/  LDC R13, c[0x0][0x388] ;  /* 0x0000e200ff0d7b82 */ /* 0x000e220000000800 */
[----:B------:R-:W-:Y:S01]  /*0090*/  IMAD.MOV.U32 R11, RZ, RZ, -0x75bd8fc ;  /* 0xf8a42704ff0b7424 */ /* 0x000fe200078e00ff */
[----:B------:R-:W-:Y:S01]  /*00a0*/  ISETP.NE.AND P0, PT, R12, RZ, PT ;  /* 0x000000ff0c00720c */ /* 0x000fe20003f05270 */
[----:B------:R-:W-:Y:S01]  /*00b0*/  IMAD.MOV.U32 R8, RZ, RZ, -0x23270784 ;  /* 0xdcd8f87cff087424 */ /* 0x000fe200078e00ff */
[----:B------:R-:W1:Y:S01]  /*00c0*/  LDCU.64 UR8, c[0x0][0x358] ;  /* 0x00006b00ff0877ac */ /* 0x000e620008000a00 */
[----:B------:R-:W-:Y:S01]  /*00d0*/  BSSY.RECONVERGENT B0, `(.L_x_0) ;  /* 0x0000264000007945 */ /* 0x000fe20003800200 */
[----:B------:R-:W-:Y:S01]  /*00e0*/  SHF.R.S32.HI R0, RZ, 0x1f, R12 ;  /* 0x0000001fff007819 */ /* 0x000fe2000001140c */
[----:B------:R-:W-:Y:S02]  /*00f0*/  IMAD.MOV.U32 R7, RZ, RZ, -0x75bd8fc ;  /* 0xf8a42704ff077424 */ /* 0x000fe400078e00ff */
[----:B------:R-:W-:Y:S01]  /*0100*/  IMAD.MOV.U32 R4, RZ, RZ, -0x23270784 ;  /* 0xdcd8f87cff047424 */ /* 0x000fe200078e00ff */
[----:B0-----:R-:W-:-:S05]  /*0110*/  LOP3.LUT R13, R13, 0xaad26b49, RZ, 0x3c, !PT ;  /* 0xaad26b490d0d7812 */ /* 0x001fca00078e3cff */
[----:B------:R-:W-:-:S04]  /*0120*/  IMAD R13, R13, 0x4182bed5, RZ ;  /* 0x4182bed50d0d7824 */ /* 0x000fc800078e02ff */
[C---:B------:R-:W-:Y:S01]  /*0130*/  VIADD R5, R13.reuse, 0x583f19 ;  /* 0x00583f190d057836 */ /* 0x040fe20000000000 */
[C---:B------:R-:W-:Y:S01]  /*0140*/  LOP3.LUT R6, R13.reuse, 0x159a55e5, RZ, 0x3c, !PT ;  /* 0x159a55e50d067812 */ /* 0x040fe200078e3cff */
[C---:B------:R-:W-:Y:S02]  /*0150*/  VIADD R2, R13.reuse, 0xd9f6dc18 ;  /* 0xd9f6dc180d027836 */ /* 0x040fe40000000000 */
[----:B------:R-:W-:Y:S02]  /*0160*/  VIADD R3, R13, 0x75bcd15 ;  /* 0x075bcd150d037836 */ /* 0x000fe40000000000 */
[----:B------:R-:W-:Y:S02]  /*0170*/  IMAD.MOV.U32 R10, RZ, RZ, R6 ;  /* 0x000000ffff0a7224 */ /* 0x000fe400078e0006 */
[----:B------:R-:W-:Y:S01]  /*0180*/  IMAD.MOV.U32 R9, RZ, RZ, R5 ;  /* 0x000000ffff097224 */ /* 0x000fe200078e0005 */
[----:B------:R0:W-:Y:S04]  /*0190*/  STL.64 [R1], R2 ;  /* 0x0000000201007387 */ /* 0x0001e80000100a00 */
[----:B------:R0:W-:Y:S04]  /*01a0*/  STL.64 [R1+0x8], R10 ;  /* 0x0000080a01007387 */ /* 0x0001e80000100a00 */
[----:B------:R0:W-:Y:S01]  /*01b0*/  STL.64 [R1+0x10], R8 ;  /* 0x0000100801007387 */ /* 0x0001e20000100a00 */
[----:B-1----:R-:W-:Y:S05]  /*01c0*/  @!P0 BRA `(.L_x_1) ;  /* 0x0000002400508947 */ /* 0x002fea0003800000 */
[----:B------:R-:W-:Y:S02]  /*01d0*/  IMAD.MOV.U32 R15, RZ, RZ, R0 ;  /* 0x000000ffff0f7224 */ /* 0x000fe400078e0000 */
[----:B------:R-:W-:Y:S02]  /*01e0*/  IMAD.MOV.U32 R14, RZ, RZ, RZ ;  /* 0x000000ffff0e7224 */ /* 0x000fe400078e00ff */
[----:B0-----:R-:W-:Y:S02]  /*01f0*/  IMAD.MOV.U32 R2, RZ, RZ, R12 ;  /* 0x000000ffff027224 */ /* 0x001fe400078e000c */
[----:B------:R-:W-:Y:S02]  /*0200*/  IMAD.MOV.U32 R7, RZ, RZ, -0x75bd8fc ;  /* 0xf8a42704ff077424 */ /* 0x000fe400078e00ff */
[----:B------:R-:W-:-:S07]  /*0210*/  IMAD.MOV.U32 R4, RZ, RZ, -0x23270784 ;  /* 0xdcd8f87cff047424 */ /* 0x000fce00078e00ff */
.L_x_10:
[----:B------:R-:W-:Y:S01]  /*0220*/  LOP3.LUT R0, R2, 0x3, RZ, 0xc0, !PT ;  /* 0x0000000302007812 */ /* 0x000fe200078ec0ff */
[----:B------:R-:W-:Y:S03]  /*0230*/  BSSY.RECONVERGENT B1, `(.L_x_2) ;  /* 0x0000247000017945 */ /* 0x000fe60003800200 */
[----:B------:R-:W-:-:S04]  /*0240*/  ISETP.NE.U32.AND P0, PT, R0, RZ, PT ;  /* 0x000000ff0000720c */ /* 0x000fc80003f05070 */
[----:B------:R-:W-:-:S13]  /*0250*/  ISETP.NE.AND.EX P0, PT, RZ, RZ, PT, P0 ;  /* 0x000000ffff00720c */ /* 0x000fda0003f05300 */
[----:B0-----:R-:W-:Y:S05]  /*0260*/  @!P0 BRA `(.L_x_3) ;  /* 0x00000024000c8947 */ /* 0x001fea0003800000 */
[----:B------:R-:W0:Y:S01]  /*0270*/  LDC.64 R8, c[0x4][RZ] ;  /* 0x01000000ff087b82 */ /* 0x000e220000000a00 */
[----:B------:R-:W-:Y:S01]  /*0280*/  IMAD.MOV.U32 R0, RZ, RZ, RZ ;  /* 0x000000ffff007224 */ /* 0x000fe200078e00ff */
[----:B------:R-:W-:Y:S02]  /*0290*/  CS2R R4, SRZ ;  /* 0x0000000000047805 */ /* 0x000fe4000001ff00 */
[----:B------:R-:W-:Y:S01]  /*02a0*/  CS2R R6, SRZ ;  /* 0x0000000000067805 */ /* 0x000fe2000001ff00 */
[----:B------:R-:W-:Y:S02]  /*02b0*/  IMAD.MOV.U32 R3, RZ, RZ, RZ ;  /* 0x000000ffff037224 */ /* 0x000fe400078e00ff */
[----:B0-----:R-:W-:-:S07]  /*02c0*/  IMAD.WIDE.U32 R8, R14, 0xc80, R8 ;  /* 0x00000c800e087825 */ /* 0x001fce00078e0008 */
.L_x_5:
[----:B------:R-:W-:-:S06]  /*02d0*/  IMAD R16, R0, 0x4, R1 ;  /* 0x0000000400107824 */ /* 0x000fcc00078e0201 */
[----:B------:R-:W5:Y:S01]  /*02e0*/  LDL R16, [R16+0x4] ;  /* 0x0000040010107983 */ /* 0x000f620000100800 */
[----:B------:R-:W-:-:S05]  /*02f0*/  UMOV UR4, URZ ;  /* 0x000000ff00047c82 */ /* 0x000fca0008000000 */
.L_x_4:
[----:B-----5:R-:W-:Y:S01]  /*0300*/  SHF.R.U32.HI R21, RZ, UR4, R16 ;  /* 0x00000004ff157c19 */ /* 0x020fe20008011610 */
[----:B------:R-:W-:-:S03]  /*0310*/  IMAD.SHL.U32 R10, R0, 0x20, RZ ;  /* 0x00000020000a7824 */ /* 0x000fc600078e00ff */
[----:B------:R-:W-:Y:S01]  /*0320*/  LOP3.LUT R11, R21, 0x1, RZ, 0xc0, !PT ;  /* 0x00000001150b7812 */ /* 0x000fe200078ec0ff */
[----:B------:R-:W-:-:S03]  /*0330*/  VIADD R10, R10, UR4 ;  /* 0x000000040a0a7c36 */ /* 0x000fc60008000000 */
[----:B------:R-:W-:Y:S01]  /*0340*/  ISETP.NE.U32.AND P0, PT, R11, 0x1, PT ;  /* 0x000000010b00780c */ /* 0x000fe20003f05070 */
[----:B------:R-:W-:-:S03]  /*0350*/  IMAD R11, R10, 0x5, RZ ;  /* 0x000000050a0b7824 */ /* 0x000fc600078e02ff */
[----:B------:R-:W-:Y:S01]  /*0360*/  R2P PR, R21, 0x7e ;  /* 0x0000007e15007804 */ /* 0x000fe20000000000 */
[----:B------:R-:W-:-:S08]  /*0370*/  IMAD.WIDE.U32 R10, R11, 0x4, R8 ;  /* 0x000000040b0a7825 */ /* 0x000fd000078e0008 */
[----:B------:R-:W2:Y:S04]  /*0380*/  @!P0 LDG.E R20, desc[UR8][R10.64+0x10] ;  /* 0x000010080a148981 */ /* 0x000ea8000c1e1900 */
[----:B------:R-:W3:Y:S04]  /*0390*/  @P1 LDG.E R22, desc[UR8][R10.64+0x24] ;  /* 0x000024080a161981 */ /* 0x000ee8000c1e1900 */
[----:B------:R-:W4:Y:S04]  /*03a0*/  @P2 LDG.E R24, desc[UR8][R10.64+0x38] ;  /* 0x000038080a182981 */ /* 0x000f28000c1e1900 */
[----:B------:R-:W4:Y:S04]  /*03b0*/  @P3 LDG.E R26, desc[UR8][R10.64+0x4c] ;  /* 0x00004c080a1a3981 */ /* 0x000f28000c1e1900 */
[----:B------:R-:W4:Y:S04]  /*03c0*/  @P4 LDG.E R28, desc[UR8][R10.64+0x60] ;  /* 0x000060080a1c4981 */ /* 0x000f28000c1e1900 */
[----:B------:R-:W4:Y:S04]  /*03d0*/  @!P0 LDG.E R18, desc[UR8][R10.64] ;  /* 0x000000080a128981 */ /* 0x000f28000c1e1900 */
[----:B------:R-:W4:Y:S04]  /*03e0*/  @!P0 LDG.E R17, desc[UR8][R10.64+0x4] ;  /* 0x000004080a118981 */ /* 0x000f28000c1e1900 */
[----:B------:R-:W4:Y:S04]  /*03f0*/  @P5 LDG.E R19, desc[UR8][R10.64+0x74] ;  /* 0x000074080a135981 */ /* 0x000f28000c1e1900 */
[----:B------:R-:W4:Y:S04]  /*0400*/  @P1 LDG.E R23, desc[UR8][R10.64+0x20] ;  /* 0x000020080a171981 */ /* 0x000f28000c1e1900 */
[----:B------:R-:W4:Y:S01]  /*0410*/  @P3 LDG.E R25, desc[UR8][R10.64+0x48] ;  /* 0x000048080a193981 */ /* 0x000f22000c1e1900 */
[----:B--2---:R-:W-:-:S03]  /*0420*/  @!P0 LOP3.LUT R5, R5, R20, RZ, 0x3c, !PT ;  /* 0x0000001405058212 */ /* 0x004fc600078e3cff */
[----:B------:R-:W2:Y:S01]  /*0430*/  @P1 LDG.E R20, desc[UR8][R10.64+0x14] ;  /* 0x000014080a141981 */ /* 0x000ea2000c1e1900 */
[----:B---3--:R-:W-:-:S03]  /*0440*/  @P1 LOP3.LUT R5, R5, R22, RZ, 0x3c, !PT ;  /* 0x0000001605051212 */ /* 0x008fc600078e3cff */
[----:B------:R-:W3:Y:S01]  /*0450*/  @P1 LDG.E R22, desc[UR8][R10.64+0x1c] ;  /* 0x00001c080a161981 */ /* 0x000ee2000c1e1900 */
[----:B----4-:R-:W-:-:S03]  /*0460*/  @P2 LOP3.LUT R5, R5, R24, RZ, 0x3c, !PT ;  /* 0x0000001805052212 */ /* 0x010fc600078e3cff */
[----:B------:R-:W4:Y:S01]  /*0470*/  @P2 LDG.E R24, desc[UR8][R10.64+0x28] ;  /* 0x000028080a182981 */ /* 0x000f22000c1e1900 */
[----:B------:R-:W-:-:S03]  /*0480*/  @P3 LOP3.LUT R5, R5, R26, RZ, 0x3c, !PT ;  /* 0x0000001a05053212 */ /* 0x000fc600078e3cff */
[----:B------:R-:W3:Y:S01]  /*0490*/  @P6 LDG.E R26, desc[UR8][R10.64+0x88] ;  /* 0x000088080a1a6981 */ /* 0x000ee2000c1e1900 */
[----:B------:R-:W-:Y:S02]  /*04a0*/  @P4 LOP3.LUT R5, R5, R28, RZ, 0x3c, !PT ;  /* 0x0000001c05054212 */ /* 0x000fe400078e3cff */
[----:B------:R-:W-:Y:S02]  /*04b0*/  @!P0 LOP3.LUT R3, R3, R18, RZ, 0x3c, !PT ;  /* 0x0000001203038212 */ /* 0x000fe400078e3cff */
[----:B------:R-:W3:Y:S01]  /*04c0*/  @!P0 LDG.E R18, desc[UR8][R10.64+0x8] ;  /* 0x000008080a128981 */ /* 0x000ee2000c1e1900 */
[----:B------:R-:W-:-:S03]  /*04d0*/  @!P0 LOP3.LUT R6, R6, R17, RZ, 0x3c, !PT ;  /* 0x0000001106068212 */ /* 0x000fc600078e3cff */
[----:B------:R-:W3:Y:S01]  /*04e0*/  @!P0 LDG.E R17, desc[UR8][R10.64+0xc] ;  /* 0x00000c080a118981 */ /* 0x000ee2000c1e1900 */
[----:B------:R-:W-:-:S03]  /*04f0*/  @P5 LOP3.LUT R5, R5, R19, RZ, 0x3c, !PT ;  /* 0x0000001305055212 */ /* 0x000fc600078e3cff */
[----:B------:R-:W3:Y:S01]  /*0500*/  @P1 LDG.E R19, desc[UR8][R10.64+0x18] ;  /* 0x000018080a131981 */ /* 0x000ee2000c1e1900 */
[----:B--2---:R-:W-:-:S03]  /*0510*/  @P1 LOP3.LUT R3, R3, R20, RZ, 0x3c, !PT ;  /* 0x0000001403031212 */ /* 0x004fc600078e3cff */
[----:B------:R-:W2:Y:S01]  /*0520*/  @P3 LDG.E R20, desc[UR8][R10.64+0x3c] ;  /* 0x00003c080a143981 */ /* 0x000ea2000c1e1900 */
[----:B----4-:R-:W-:-:S03]  /*0530*/  @P2 LOP3.LUT R3, R3, R24, RZ, 0x3c, !PT ;  /* 0x0000001803032212 */ /* 0x010fc600078e3cff */
[----:B------:R-:W4:Y:S01]  /*0540*/  @P4 LDG.E R24, desc[UR8][R10.64+0x50] ;  /* 0x000050080a184981 */ /* 0x000f22000c1e1900 */
[----:B---3--:R-:W-:-:S03]  /*0550*/  @!P0 LOP3.LUT R7, R7, R18, RZ, 0x3c, !PT ;  /* 0x0000001207078212 */ /* 0x008fc600078e3cff */
[----:B------:R-:W3:Y:S01]  /*0560*/  @P2 LDG.E R18, desc[UR8][R10.64+0x30] ;  /* 0x000030080a122981 */ /* 0x000ee2000c1e1900 */
[----:B------:R-:W-:-:S03]  /*0570*/  @!P0 LOP3.LUT R4, R4, R17, RZ, 0x3c, !PT ;  /* 0x0000001104048212 */ /* 0x000fc600078e3cff */
[----:B------:R-:W3:Y:S01]  /*0580*/  @P2 LDG.E R17, desc[UR8][R10.64+0x2c] ;  /* 0x00002c080a112981 */ /* 0x000ee2000c1e1900 */
[----:B------:R-:W-:-:S03]  /*0590*/  @P1 LOP3.LUT R6, R6, R19, RZ, 0x3c, !PT ;  /* 0x0000001306061212 */ /* 0x000fc600078e3cff */
[----:B------:R-:W3:Y:S01]  /*05a0*/  @P2 LDG.E R19, desc[UR8][R10.64+0x34] ;  /* 0x000034080a132981 */ /* 0x000ee2000c1e1900 */
[----:B------:R-:W-:Y:S02]  /*05b0*/  @P1 LOP3.LUT R7, R7, R22, RZ, 0x3c, !PT ;  /* 0x0000001607071212 */ /* 0x000fe400078e3cff */
[----:B------:R-:W-:Y:S01]  /*05c0*/  @P1 LOP3.LUT R4, R4, R23, RZ, 0x3c, !PT ;  /* 0x0000001704041212 */ /* 0x000fe200078e3cff */
[----:B------:R-:W3:Y:S04]  /*05d0*/  @P3 LDG.E R22, desc[UR8][R10.64+0x44] ;  /* 0x000044080a163981 */ /* 0x000ee8000c1e1900 */
[----:B------:R-:W3:Y:S01]  /*05e0*/  @P3 LDG.E R23, desc[UR8][R10.64+0x40] ;  /* 0x000040080a173981 */ /* 0x000ee2000c1e1900 */
[----:B--2---:R-:W-:-:S03]  /*05f0*/  @P3 LOP3.LUT R3, R3, R20, RZ, 0x3c, !PT ;  /* 0x0000001403033212 */ /* 0x004fc600078e3cff */
[----:B------:R-:W2:Y:S01]  /*0600*/  @P5 LDG.E R20, desc[UR8][R10.64+0x64] ;  /* 0x000064080a145981 */ /* 0x000ea2000c1e1900 */
[----:B----4-:R-:W-:-:S03]  /*0610*/  @P4 LOP3.LUT R3, R3, R24, RZ, 0x3c, !PT ;  /* 0x0000001803034212 */ /* 0x010fc600078e3cff */
[----:B------:R-:W4:Y:S01]  /*0620*/  @P6 LDG.E R24, desc[UR8][R10.64+0x78] ;  /* 0x000078080a186981 */ /* 0x000f22000c1e1900 */
[----:B---3--:R-:W-:-:S03]  /*0630*/  @P2 LOP3.LUT R7, R7, R18, RZ, 0x3c, !PT ;  /* 0x0000001207072212 */ /* 0x008fc600078e3cff */
[----:B------:R-:W3:Y:S01]  /*0640*/  @P4 LDG.E R18, desc[UR8][R10.64+0x58] ;  /* 0x000058080a124981 */ /* 0x000ee2000c1e1900 */
[----:B------:R-:W-:-:S03]  /*0650*/  @P2 LOP3.LUT R6, R6, R17, RZ, 0x3c, !PT ;  /* 0x0000001106062212 */ /* 0x000fc600078e3cff */
[----:B------:R-:W3:Y:S01]  /*0660*/  @P4 LDG.E R17, desc[UR8][R10.64+0x54] ;  /* 0x000054080a114981 */ /* 0x000ee2000c1e1900 */
[----:B------:R-:W-:-:S03]  /*0670*/  @P2 LOP3.LUT R4, R4, R19, RZ, 0x3c, !PT ;  /* 0x0000001304042212 */ /* 0x000fc600078e3cff */
[----:B------:R-:W3:Y:S01]  /*0680*/  @P4 LDG.E R19, desc[UR8][R10.64+0x5c] ;  /* 0x00005c080a134981 */ /* 0x000ee2000c1e1900 */
[----:B------:R-:W-:Y:S02]  /*0690*/  @P3 LOP3.LUT R7, R7, R22, RZ, 0x3c, !PT ;  /* 0x0000001607073212 */ /* 0x000fe400078e3cff */
[----:B------:R-:W-:Y:S01]  /*06a0*/  @P3 LOP3.LUT R4, R4, R25, RZ, 0x3c, !PT ;  /* 0x0000001904043212 */ /* 0x000fe200078e3cff */
[----:B------:R-:W3:Y:S01]  /*06b0*/  @P5 LDG.E R22, desc[UR8][R10.64+0x6c] ;  /* 0x00006c080a165981 */ /* 0x000ee2000c1e1900 */
[----:B------:R-:W-:-:S03]  /*06c0*/  @P3 LOP3.LUT R6, R6, R23, RZ, 0x3c, !PT ;  /* 0x0000001706063212 */ /* 0x000fc600078e3cff */
[----:B------:R-:W3:Y:S04]  /*06d0*/  @P5 LDG.E R23, desc[UR8][R10.64+0x68] ;  /* 0x000068080a175981 */ /* 0x000ee8000c1e1900 */
[----:B------:R-:W3:Y:S01]  /*06e0*/  @P5 LDG.E R25, desc[UR8][R10.64+0x70] ;  /* 0x000070080a195981 */ /* 0x000ee2000c1e1900 */
[----:B------:R-:W-:Y:S02]  /*06f0*/  LOP3.LUT P0, RZ, R21, 0x80, RZ, 0xc0, !PT ;  /* 0x0000008015ff7812 */ /* 0x000fe4000780c0ff */
[----:B--2---:R-:W-:-:S11]  /*0700*/  @P5 LOP3.LUT R3, R3, R20, RZ, 0x3c, !PT ;  /* 0x0000001403035212 */ /* 0x004fd600078e3cff */
        /* <DEDUP_REMOVED lines=15> */
[----:B------:R-:W-:Y:S02]  /*0800*/  @P6 LOP3.LUT R5, R5, R26, RZ, 0x3c, !PT ;  /* 0x0000001a05056212 */ /* 0x000fe400078e3cff */
[----:B--2---:R-:W-:Y:S02]  /*0810*/  @P0 LOP3.LUT R3, R3, R20, RZ, 0x3c, !PT ;  /* 0x0000001403030212 */ /* 0x004fe400078e3cff */
[----:B----4-:R-:W-:Y:S02]  /*0820*/  @P0 LOP3.LUT R5, R5, R24, RZ, 0x3c, !PT ;  /* 0x0000001805050212 */ /* 0x010fe400078e3cff */
[----:B---3--:R-:W-:Y:S02]  /*0830*/  @P6 LOP3.LUT R7, R7, R18, RZ, 0x3c, !PT ;  /* 0x0000001207076212 */ /* 0x008fe400078e3cff */
[----:B------:R-:W-:Y:S02]  /*0840*/  @P6 LOP3.LUT R6, R6, R17, RZ, 0x3c, !PT ;  /* 0x0000001106066212 */ /* 0x000fe400078e3cff */
[----:B------:R-:W-:-:S02]  /*0850*/  @P6 LOP3.LUT R4, R4, R19, RZ, 0x3c, !PT ;  /* 0x0000001304046212 */ /* 0x000fc400078e3cff */
[----:B------:R-:W-:Y:S02]  /*0860*/  @P0 LOP3.LUT R7, R7, R22, RZ, 0x3c, !PT ;  /* 0x0000001607070212 */ /* 0x000fe400078e3cff */
[----:B------:R-:W-:Y:S02]  /*0870*/  @P0 LOP3.LUT R6, R6, R23, RZ, 0x3c, !PT ;  /* 0x0000001706060212 */ /* 0x000fe400078e3cff */
[----:B------:R-:W-:Y:S02]  /*0880*/  @P0 LOP3.LUT R4, R4, R25, RZ, 0x3c, !PT ;  /* 0x0000001904040212 */ /* 0x000fe400078e3cff */
[----:B------:R-:W-:-:S13]  /*0890*/  R2P PR, R21.B1, 0x7f ;  /* 0x0000007f15007804 */ /* 0x000fda0000001000 */
[----:B------:R-:W2:Y:S04]  /*08a0*/  @P0 LDG.E R18, desc[UR8][R10.64+0xa0] ;  /* 0x0000a0080a120981 */ /* 0x000ea8000c1e1900 */
[----:B------:R-:W3:Y:S04]  /*08b0*/  @P0 LDG.E R17, desc[UR8][R10.64+0xa4] ;  /* 0x0000a4080a110981 */ /* 0x000ee8000c1e1900 */
[----:B------:R-:W4:Y:S04]  /*08c0*/  @P0 LDG.E R20, desc[UR8][R10.64+0xa8] ;  /* 0x0000a8080a140981 */ /* 0x000f28000c1e1900 */
[----:B------:R-:W4:Y:S04]  /*08d0*/  @P0 LDG.E R19, desc[UR8][R10.64+0xac] ;  /* 0x0000ac080a130981 */ /* 0x000f28000c1e1900 */
[----:B------:R-:W4:Y:S04]  /*08e0*/  @P0 LDG.E R22, desc[UR8][R10.64+0xb0] ;  /* 0x0000b0080a160981 */ /* 0x000f28000c1e1900 */
[----:B------:R-:W4:Y:S04]  /*08f0*/  @P1 LDG.E R24, desc[UR8][R10.64+0xb4] ;  /* 0x0000b4080a181981 */ /* 0x000f28000c1e1900 */
[----:B------:R-:W4:Y:S04]  /*0900*/  @P1 LDG.E R26, desc[UR8][R10.64+0xbc] ;  /* 0x0000bc080a1a1981 */ /* 0x000f28000c1e1900 */
[----:B------:R-:W4:Y:S04]  /*0910*/  @P1 LDG.E R23, desc[UR8][R10.64+0xb8] ;  /* 0x0000b8080a171981 */ /* 0x000f28000c1e1900 */
[----:B------:R-:W4:Y:S04]  /*0920*/  @P1 LDG.E R28, desc[UR8][R10.64+0xc4] ;  /* 0x0000c4080a1c1981 */ /* 0x000f28000c1e1900 */
[----:B------:R-:W4:Y:S01]  /*0930*/  @P1 LDG.E R25, desc[UR8][R10.64+0xc0] ;  /* 0x0000c0080a191981 */ /* 0x000f22000c1e1900 */
[----:B--2---:R-:W-:-:S03]  /*0940*/  @P0 LOP3.LUT R3, R3, R18, RZ, 0x3c, !PT ;  /* 0x0000001203030212 */ /* 0x004fc600078e3cff */
[----:B------:R-:W2:Y:S01]  /*0950*/  @P2 LDG.E R18, desc[UR8][R10.64+0xc8] ;  /* 0x0000c8080a122981 */ /* 0x000ea2000c1e1900 */
[----:B---3--:R-:W-:-:S03]  /*0960*/  @P0 LOP3.LUT R6, R6, R17, RZ, 0x3c, !PT ;  /* 0x0000001106060212 */ /* 0x008fc600078e3cff */
[----:B------:R-:W3:Y:S01]  /*0970*/  @P2 LDG.E R17, desc[UR8][R10.64+0xcc] ;  /* 0x0000cc080a112981 */ /* 0x000ee2000c1e1900 */
[----:B----4-:R-:W-:-:S03]  /*0980*/  @P0 LOP3.LUT R7, R7, R20, RZ, 0x3c, !PT ;  /* 0x0000001407070212 */ /* 0x010fc600078e3cff */
[----:B------:R-:W4:Y:S01]  /*0990*/  @P3 LDG.E R20, desc[UR8][R10.64+0xec] ;  /* 0x0000ec080a143981 */ /* 0x000f22000c1e1900 */
[----:B------:R-:W-:-:S03]  /*09a0*/  @P0 LOP3.LUT R4, R4, R19, RZ, 0x3c, !PT ;  /* 0x0000001304040212 */ /* 0x000fc600078e3cff */
[----:B------:R-:W4:Y:S01]  /*09b0*/  @P2 LDG.E R19, desc[UR8][R10.64+0xd4] ;  /* 0x0000d4080a132981 */ /* 0x000f22000c1e1900 */
[----:B------:R-:W-:Y:S02]  /*09c0*/  @P0 LOP3.LUT R5, R5, R22, RZ, 0x3c, !PT ;  /* 0x0000001605050212 */ /* 0x000fe400078e3cff */
[----:B------:R-:W-:Y:S01]  /*09d0*/  LOP3.LUT P0, RZ, R21, 0x8000, RZ, 0xc0, !PT ;  /* 0x0000800015ff7812 */ /* 0x000fe2000780c0ff */
[----:B------:R-:W4:Y:S01]  /*09e0*/  @P2 LDG.E R22, desc[UR8][R10.64+0xd0] ;  /* 0x0000d0080a162981 */ /* 0x000f22000c1e1900 */
[----:B------:R-:W-:-:S03]  /*09f0*/  @P1 LOP3.LUT R3, R3, R24, RZ, 0x3c, !PT ;  /* 0x0000001803031212 */ /* 0x000fc600078e3cff */
[----:B------:R-:W4:Y:S01]  /*0a00*/  @P3 LDG.E R21, desc[UR8][R10.64+0xe0] ;  /* 0x0000e0080a153981 */ /* 0x000f22000c1e1900 */
[----:B------:R-:W-:-:S03]  /*0a10*/  @P1 LOP3.LUT R7, R7, R26, RZ, 0x3c, !PT ;  /* 0x0000001a07071212 */ /* 0x000fc600078e3cff */
[----:B------:R-:W4:Y:S01]  /*0a20*/  @P2 LDG.E R24, desc[UR8][R10.64+0xd8] ;  /* 0x0000d8080a182981 */ /* 0x000f22000c1e1900 */
[----:B------:R-:W-:-:S03]  /*0a30*/  @P1 LOP3.LUT R6, R6, R23, RZ, 0x3c, !PT ;  /* 0x0000001706061212 */ /* 0x000fc600078e3cff */
[----:B------:R-:W4:Y:S01]  /*0a40*/  @P3 LDG.E R26, desc[UR8][R10.64+0xdc] ;  /* 0x0000dc080a1a3981 */ /* 0x000f22000c1e1900 */
[----:B------:R-:W-:-:S03]  /*0a50*/  @P1 LOP3.LUT R5, R5, R28, RZ, 0x3c, !PT ;  /* 0x0000001c05051212 */ /* 0x000fc600078e3cff */
[----:B------:R-:W4:Y:S04]  /*0a60*/  @P3 LDG.E R28, desc[UR8][R10.64+0xe4] ;  /* 0x0000e4080a1c3981 */ /* 0x000f28000c1e1900 */
[----:B------:R-:W4:Y:S01]  /*0a70*/  @P3 LDG.E R23, desc[UR8][R10.64+0xe8] ;  /* 0x0000e8080a173981 */ /* 0x000f22000c1e1900 */
[----:B--2---:R-:W-:-:S03]  /*0a80*/  @P2 LOP3.LUT R3, R3, R18, RZ, 0x3c, !PT ;  /* 0x0000001203032212 */ /* 0x004fc600078e3cff */
[----:B------:R-:W2:Y:S01]  /*0a90*/  @P4 LDG.E R18, desc[UR8][R10.64+0xf0] ;  /* 0x0000f0080a124981 */ /* 0x000ea2000c1e1900 */
[----:B---3--:R-:W-:Y:S02]  /*0aa0*/  @P2 LOP3.LUT R6, R6, R17, RZ, 0x3c, !PT ;  /* 0x0000001106062212 */ /* 0x008fe400078e3cff */
[----:B------:R-:W-:Y:S01]  /*0ab0*/  @P1 LOP3.LUT R4, R4, R25, RZ, 0x3c, !PT ;  /* 0x0000001904041212 */ /* 0x000fe200078e3cff */
[----:B------:R-:W3:Y:S03]  /*0ac0*/  @P5 LDG.E R17, desc[UR8][R10.64+0x110] ;  /* 0x000110080a115981 */ /* 0x000ee6000c1e1900 */
[----:B----4-:R-:W-:Y:S02]  /*0ad0*/  @P2 LOP3.LUT R4, R4, R19, RZ, 0x3c, !PT ;  /* 0x0000001304042212 */ /* 0x010fe400078e3cff */
[----:B------:R-:W4:Y:S01]  /*0ae0*/  @P4 LDG.E R19, desc[UR8][R10.64+0xf4] ;  /* 0x0000f4080a134981 */ /* 0x000f22000c1e1900 */
        /* <DEDUP_REMOVED lines=12> */
[----:B--2---:R-:W-:-:S03]  /*0bb0*/  @P4 LOP3.LUT R3, R3, R18, RZ, 0x3c, !PT ;  /* 0x0000001203034212 */ /* 0x004fc600078e3cff */
[----:B------:R-:W2:Y:S01]  /*0bc0*/  @P5 LDG.E R18, desc[UR8][R10.64+0x114] ;  /* 0x000114080a125981 */ /* 0x000ea2000c1e1900 */
[----:B------:R-:W-:-:S03]  /*0bd0*/  @P3 LOP3.LUT R5, R5, R20, RZ, 0x3c, !PT ;  /* 0x0000001405053212 */ /* 0x000fc600078e3cff */
[----:B------:R-:W2:Y:S01]  /*0be0*/  @P6 LDG.E R20, desc[UR8][R10.64+0x118] ;  /* 0x000118080a146981 */ /* 0x000ea2000c1e1900 */
[----:B----4-:R-:W-:-:S03]  /*0bf0*/  @P4 LOP3.LUT R6, R6, R19, RZ, 0x3c, !PT ;  /* 0x0000001306064212 */ /* 0x010fc600078e3cff */
[----:B------:R-:W4:Y:S01]  /*0c00*/  @P6 LDG.E R19, desc[UR8][R10.64+0x11c] ;  /* 0x00011c080a136981 */ /* 0x000f22000c1e1900 */
[----:B---3--:R-:W-:-:S03]  /*0c10*/  @P4 LOP3.LUT R7, R7, R22, RZ, 0x3c, !PT ;  /* 0x0000001607074212 */ /* 0x008fc600078e3cff */
[----:B------:R-:W3:Y:S01]  /*0c20*/  @P6 LDG.E R22, desc[UR8][R10.64+0x120] ;  /* 0x000120080a166981 */ /* 0x000ee2000c1e1900 */
[----:B------:R-:W-:-:S03]  /*0c30*/  @P4 LOP3.LUT R4, R4, R21, RZ, 0x3c, !PT ;  /* 0x0000001504044212 */ /* 0x000fc600078e3cff */
[----:B------:R-:W3:Y:S01]  /*0c40*/  @P0 LDG.E R21, desc[UR8][R10.64+0x130] ;  /* 0x000130080a150981 */ /* 0x000ee2000c1e1900 */
[----:B------:R-:W-:Y:S02]  /*0c50*/  @P4 LOP3.LUT R5, R5, R24, RZ, 0x3c, !PT ;  /* 0x0000001805054212 */ /* 0x000fe400078e3cff */
[----:B------:R-:W-:Y:S01]  /*0c60*/  @P5 LOP3.LUT R4, R4, R17, RZ, 0x3c, !PT ;  /* 0x0000001104045212 */ /* 0x000fe200078e3cff */
[----:B------:R-:W3:Y:S01]  /*0c70*/  @P6 LDG.E R24, desc[UR8][R10.64+0x128] ;  /* 0x000128080a186981 */ /* 0x000ee2000c1e1900 */
[----:B------:R-:W-:-:S03]  /*0c80*/  @P5 LOP3.LUT R3, R3, R26, RZ, 0x3c, !PT ;  /* 0x0000001a03035212 */ /* 0x000fc600078e3cff */
[----:B------:R-:W3:Y:S01]  /*0c90*/  @P6 LDG.E R17, desc[UR8][R10.64+0x124] ;  /* 0x000124080a116981 */ /* 0x000ee2000c1e1900 */
[----:B------:R-:W-:-:S03]  /*0ca0*/  @P5 LOP3.LUT R7, R7, R28, RZ, 0x3c, !PT ;  /* 0x0000001c07075212 */ /* 0x000fc600078e3cff */
[----:B------:R-:W3:Y:S01]  /*0cb0*/  @P0 LDG.E R26, desc[UR8][R10.64+0x12c] ;  /* 0x00012c080a1a0981 */ /* 0x000ee2000c1e1900 */
[----:B------:R-:W-:-:S03]  /*0cc0*/  @P5 LOP3.LUT R6, R6, R23, RZ, 0x3c, !PT ;  /* 0x0000001706065212 */ /* 0x000fc600078e3cff */
[----:B------:R-:W3:Y:S04]  /*0cd0*/  @P0 LDG.E R28, desc[UR8][R10.64+0x13c] ;  /* 0x00013c080a1c0981 */ /* 0x000ee8000c1e1900 */
[----:B------:R-:W3:Y:S01]  /*0ce0*/  @P0 LDG.E R23, desc[UR8][R10.64+0x138] ;  /* 0x000138080a170981 */ /* 0x000ee2000c1e1900 */
[----:B--2---:R-:W-:-:S03]  /*0cf0*/  @P5 LOP3.LUT R5, R5, R18, RZ, 0x3c, !PT ;  /* 0x0000001205055212 */ /* 0x004fc600078e3cff */
[----:B------:R-:W2:Y:S01]  /*0d00*/  @P0 LDG.E R18, desc[UR8][R10.64+0x134] ;  /* 0x000134080a120981 */ /* 0x000ea2000c1e1900 */
[----:B------:R-:W-:-:S04]  /*0d10*/  UIADD3 UR4, UPT, UPT, UR4, 0x10, URZ ;  /* 0x0000001004047890 */ /* 0x000fc8000fffe0ff */
[----:B------:R-:W-:Y:S01]  /*0d20*/  UISETP.NE.AND UP0, UPT, UR4, 0x20, UPT ;  /* 0x000000200400788c */ /* 0x000fe2000bf05270 */
[----:B------:R-:W-:Y:S02]  /*0d30*/  @P6 LOP3.LUT R3, R3, R20, RZ, 0x3c, !PT ;  /* 0x0000001403036212 */ /* 0x000fe400078e3cff */
[----:B----4-:R-:W-:Y:S02]  /*0d40*/  @P6 LOP3.LUT R6, R6, R19, RZ, 0x3c, !PT ;  /* 0x0000001306066212 */ /* 0x010fe400078e3cff */
[----:B---3--:R-:W-:Y:S02]  /*0d50*/  @P6 LOP3.LUT R7, R7, R22, RZ, 0x3c, !PT ;  /* 0x0000001607076212 */ /* 0x008fe400078e3cff */
[----:B------:R-:W-:Y:S02]  /*0d60*/  @P0 LOP3.LUT R6, R6, R21, RZ, 0x3c, !PT ;  /* 0x0000001506060212 */ /* 0x000fe400078e3cff */
[----:B------:R-:W-:Y:S02]  /*0d70*/  @P6 LOP3.LUT R5, R5, R24, RZ, 0x3c, !PT ;  /* 0x0000001805056212 */ /* 0x000fe400078e3cff */
[----:B------:R-:W-:-:S02]  /*0d80*/  @P6 LOP3.LUT R4, R4, R17, RZ, 0x3c, !PT ;  /* 0x0000001104046212 */ /* 0x000fc400078e3cff */
[----:B------:R-:W-:Y:S02]  /*0d90*/  @P0 LOP3.LUT R3, R3, R26, RZ, 0x3c, !PT ;  /* 0x0000001a03030212 */ /* 0x000fe400078e3cff */
[----:B------:R-:W-:Y:S02]  /*0da0*/  @P0 LOP3.LUT R5, R5, R28, RZ, 0x3c, !PT ;  /* 0x0000001c05050212 */ /* 0x000fe400078e3cff */
[----:B------:R-:W-:Y:S02]  /*0db0*/  @P0 LOP3.LUT R4, R4, R23, RZ, 0x3c, !PT ;  /* 0x0000001704040212 */ /* 0x000fe400078e3cff */
[----:B--2---:R-:W-:Y:S01]  /*0dc0*/  @P0 LOP3.LUT R7, R7, R18, RZ, 0x3c, !PT ;  /* 0x0000001207070212 */ /* 0x004fe200078e3cff */
[----:B------:R-:W-:Y:S06]  /*0dd0*/  BRA.U UP0, `(.L_x_4) ;  /* 0xfffffff500487547 */ /* 0x000fec000b83ffff */
[----:B------:R-:W-:-:S05]  /*0de0*/  VIADD R0, R0, 0x1 ;  /* 0x0000000100007836 */ /* 0x000fca0000000000 */
[----:B------:R-:W-:-:S13]  /*0df0*/  ISETP.NE.AND P0, PT, R0, 0x5, PT ;  /* 0x000000050000780c */ /* 0x000fda0003f05270 */
[----:B------:R-:W-:Y:S05]  /*0e00*/  @P0 BRA `(.L_x_5) ;  /* 0xfffffff400300947 */ /* 0x000fea000383ffff */
[----:B------:R-:W-:Y:S01]  /*0e10*/  LOP3.LUT R0, R2, 0x3, RZ, 0xc0, !PT ;  /* 0x0000000302007812 */ /* 0x000fe200078ec0ff */
[----:B------:R0:W-:Y:S03]  /*0e20*/  STL [R1+0x4], R3 ;  /* 0x0000040301007387 */ /* 0x0001e60000100800 */
[----:B------:R-:W-:Y:S01]  /*0e30*/  ISETP.NE.U32.AND P0, PT, R0, 0x1, PT ;  /* 0x000000010000780c */ /* 0x000fe20003f05070 */
[----:B------:R0:W-:Y:S03]  /*0e40*/  STL.64 [R1+0x8], R6 ;  /* 0x0000080601007387 */ /* 0x0001e60000100a00 */
[----:B------:R-:W-:Y:S01]  /*0e50*/  ISETP.NE.AND.EX P0, PT, RZ, RZ, PT, P0 ;  /* 0x000000ffff00720c */ /* 0x000fe20003f05300 */
[----:B------:R0:W-:-:S12]  /*0e60*/  STL.64 [R1+0x10], R4 ;  /* 0x0000100401007387 */ /* 0x0001d80000100a00 */
[----:B0-----:R-:W-:Y:S05]  /*0e70*/  @!P0 BRA `(.L_x_3) ;  /* 0x0000001800088947 */ /* 0x001fea0003800000 */
[----:B------:R-:W-:Y:S01]  /*0e80*/  UMOV UR4, URZ ;  /* 0x000000ff00047c82 */ /* 0x000fe20008000000 */
[----:B------:R-:W-:Y:S01]  /*0e90*/  UMOV UR5, URZ ;  /* 0x000000ff00057c82 */ /* 0x000fe20008000000 */
[----:B------:R-:W-:Y:S02]  /*0ea0*/  IMAD.MOV.U32 R0, RZ, RZ, RZ ;  /* 0x000000ffff007224 */ /* 0x000fe400078e00ff */
[----:B------:R-:W-:Y:S02]  /*0eb0*/  IMAD.MOV.U32 R3, RZ, RZ, RZ ;  /* 0x000000ffff037224 */ /* 0x000fe400078e00ff */
[----:B------:R-:W-:Y:S02]  /*0ec0*/  IMAD.U32 R5, RZ, RZ, UR4 ;  /* 0x00000004ff057e24 */ /* 0x000fe4000f8e00ff */
[----:B------:R-:W-:Y:S02]  /*0ed0*/  IMAD.U32 R4, RZ, RZ, UR5 ;  /* 0x00000005ff047e24 */ /* 0x000fe4000f8e00ff */
[----:B------:R-:W-:-:S02]  /*0ee0*/  IMAD.U32 R7, RZ, RZ, UR4 ;  /* 0x00000004ff077e24 */ /* 0x000fc4000f8e00ff */
[----:B------:R-:W-:-:S07]  /*0ef0*/  IMAD.U32 R6, RZ, RZ, UR5 ;  /* 0x00000005ff067e24 */ /* 0x000fce000f8e00ff */
.L_x_7:
[----:B------:R-:W-:-:S06]  /*0f00*/  IMAD R16, R0, 0x4, R1 ;  /* 0x0000000400107824 */ /* 0x000fcc00078e0201 */
[----:B------:R-:W5:Y:S01]  /*0f10*/  LDL R16, [R16+0x4] ;  /* 0x0000040010107983 */ /* 0x000f620000100800 */
[----:B------:R-:W-:-:S05]  /*0f20*/  UMOV UR4, URZ ;  /* 0x000000ff00047c82 */ /* 0x000fca0008000000 */
.L_x_6:
        /* <DEDUP_REMOVED lines=183> */
[----:B0-----:R-:W-:Y:S05]  /*1aa0*/  @P0 BRA `(.L_x_3) ;  /* 0x0000000800fc0947 */ /* 0x001fea0003800000 */
        /* <DEDUP_REMOVED lines=8> */
.L_x_9:
[----:B------:R-:W-:-:S06]  /*1b30*/  IMAD R16, R0, 0x4, R1 ;  /* 0x0000000400107824 */ /* 0x000fcc00078e0201 */
[----:B------:R-:W5:Y:S01]  /*1b40*/  LDL R16, [R16+0x4] ;  /* 0x0000040010107983 */ /* 0x000f620000100800 */
[----:B------:R-:W-:-:S05]  /*1b50*/  UMOV UR4, URZ ;  /* 0x000000ff00047c82 */ /* 0x000fca0008000000 */
.L_x_8:
        /* <DEDUP_REMOVED lines=177> */
[----:B------:R0:W-:Y:S04]  /*2670*/  STL [R1+0x4], R3 ;  /* 0x0000040301007387 */ /* 0x0001e80000100800 */
[----:B------:R0:W-:Y:S04]  /*2680*/  STL.64 [R1+0x8], R6 ;  /* 0x0000080601007387 */ /* 0x0001e80000100a00 */
[----:B------:R0:W-:Y:S02]  /*2690*/  STL.64 [R1+0x10], R4 ;  /* 0x0000100401007387 */ /* 0x0001e40000100a00 */
.L_x_3:
[----:B------:R-:W-:Y:S05]  /*26a0*/  BSYNC.RECONVERGENT B1 ;  /* 0x0000000000017941 */ /* 0x000fea0003800200 */
.L_x_2:
[----:B------:R-:W-:Y:S01]  /*26b0*/  ISETP.GT.U32.AND P0, PT, R2, 0x3, PT ;  /* 0x000000030200780c */ /* 0x000fe20003f04070 */
[----:B------:R-:W-:Y:S01]  /*26c0*/  VIADD R14, R14, 0x1 ;  /* 0x000000010e0e7836 */ /* 0x000fe20000000000 */
[--C-:B------:R-:W-:Y:S02]  /*26d0*/  SHF.R.U64 R2, R2, 0x2, R15.reuse ;  /* 0x0000000202027819 */ /* 0x100fe4000000120f */
[----:B------:R-:W-:Y:S02]  /*26e0*/  ISETP.GT.U32.AND.EX P0, PT, R15, RZ, PT, P0 ;  /* 0x000000ff0f00720c */ /* 0x000fe40003f04100 */
[----:B------:R-:W-:-:S11]  /*26f0*/  SHF.R.U32.HI R15, RZ, 0x2, R15 ;  /* 0x00000002ff0f7819 */ /* 0x000fd6000001160f */
[----:B------:R-:W-:Y:S05]  /*2700*/  @P0 BRA `(.L_x_10) ;  /* 0xffffffd800c40947 */ /* 0x000fea000383ffff */
.L_x_1:
[----:B------:R-:W-:Y:S05]  /*2710*/  BSYNC.RECONVERGENT B0 ;  /* 0x0000000000007941 */ /* 0x000fea0003800200 */
.L_x_0:
[----:B------:R-:W1:Y:S01]  /*2720*/  LDCU UR4, c[0x0][0x388] ;  /* 0x00007100ff0477ac */ /* 0x000e620008000800 */
[----:B------:R-:W-:Y:S01]  /*2730*/  IMAD.MOV.U32 R0, RZ, RZ, RZ ;  /* 0x000000ffff007224 */ /* 0x000fe200078e00ff */
[----:B-1----:R-:W-:-:S04]  /*2740*/  ULOP3.LUT UR4, UR4, 0xaad26b49, URZ, 0x3c, !UPT ;  /* 0xaad26b4904047892 */ /* 0x002fc8000f8e3cff */
[----:B------:R-:W-:-:S03]  /*2750*/  UIMAD UR5, UR4, -0x4182bed5, URZ ;  /* 0xbe7d412b040578a4 */ /* 0x000fc6000f8e02ff */
[----:B------:R-:W-:-:S09]  /*2760*/  UMOV UR4, URZ ;  /* 0x000000ff00047c82 */ /* 0x000fd20008000000 */
.L_x_11:
[----:B0-----:R-:W-:Y:S01]  /*2770*/  SHF.R.U32.HI R2, RZ, 0x2, R3 ;  /* 0x00000002ff027819 */ /* 0x001fe20000011603 */
[----:B------:R-:W-:Y:S01]  /*2780*/  UIADD3 UR6, UPT, UPT, UR5, 0x260923e7, URZ ;  /* 0x260923e705067890 */ /* 0x000fe2000fffe0ff */
[----:B------:R-:W-:Y:S01]  /*2790*/  SHF.R.U32.HI R9, RZ, 0x2, R6 ;  /* 0x00000002ff097819 */ /* 0x000fe20000011606 */
[----:B------:R-:W-:Y:S01]  /*27a0*/  UIADD3 UR4, UPT, UPT, UR4, 0x8, URZ ;  /* 0x0000000804047890 */ /* 0x000fe2000fffe0ff */
[----:B------:R-:W-:Y:S01]  /*27b0*/  LOP3.LUT R2, R2, R3, RZ, 0x3c, !PT ;  /* 0x0000000302027212 */ /* 0x000fe200078e3cff */
[----:B------:R-:W-:Y:S01]  /*27c0*/  IMAD.SHL.U32 R3, R5, 0x10, RZ ;  /* 0x0000001005037824 */ /* 0x000fe200078e00ff */
[----:B------:R-:W-:Y:S01]  /*27d0*/  LOP3.LUT R9, R9, R6, RZ, 0x3c, !PT ;  /* 0x0000000609097212 */ /* 0x000fe200078e3cff */
[----:B------:R-:W-:Y:S02]  /*27e0*/  UISETP.NE.AND UP0, UPT, UR4, 0x2710, UPT ;  /* 0x000027100400788c */ /* 0x000fe4000bf05270 */
[----:B------:R-:W-:Y:S01]  /*27f0*/  IMAD.SHL.U32 R8, R2, 0x2, RZ ;  /* 0x0000000202087824 */ /* 0x000fe200078e00ff */
[----:B------:R-:W-:-:S04]  /*2800*/  UIADD3 UR5, UPT, UPT, UR5, -0x2c3e28, URZ ;  /* 0xffd3c1d805057890 */ /* 0x000fc8000fffe0ff */
[----:B------:R-:W-:Y:S01]  /*2810*/  LOP3.LUT R2, R2, R8, R3, 0x96, !PT ;  /* 0x0000000802027212 */ /* 0x000fe200078e9603 */
[----:B------:R-:W-:Y:S01]  /*2820*/  IMAD.SHL.U32 R3, R9, 0x2, RZ ;  /* 0x0000000209037824 */ /* 0x000fe200078e00ff */
[----:B------:R-:W-:Y:S02]  /*2830*/  SHF.R.U32.HI R8, RZ, 0x2, R7 ;  /* 0x00000002ff087819 */ /* 0x000fe40000011607 */
[----:B------:R-:W-:Y:S02]  /*2840*/  LOP3.LUT R2, R2, R5, RZ, 0x3c, !PT ;  /* 0x0000000502027212 */ /* 0x000fe400078e3cff */
[----:B------:R-:W-:-:S03]  /*2850*/  LOP3.LUT R8, R8, R7, RZ, 0x3c, !PT ;  /* 0x0000000708087212 */ /* 0x000fc600078e3cff */
[----:B------:R-:W-:-:S05]  /*2860*/  IMAD.SHL.U32 R6, R2, 0x10, RZ ;  /* 0x0000001002067824 */ /* 0x000fca00078e00ff */
[----:B------:R-:W-:Y:S01]  /*2870*/  LOP3.LUT R3, R9, R3, R6, 0x96, !PT ;  /* 0x0000000309037212 */ /* 0x000fe200078e9606 */
[----:B------:R-:W-:Y:S01]  /*2880*/  IMAD.SHL.U32 R6, R8, 0x2, RZ ;  /* 0x0000000208067824 */ /* 0x000fe200078e00ff */
[----:B------:R-:W-:Y:S02]  /*2890*/  SHF.R.U32.HI R9, RZ, 0x2, R4 ;  /* 0x00000002ff097819 */ /* 0x000fe40000011604 */
[----:B------:R-:W-:Y:S02]  /*28a0*/  LOP3.LUT R7, R3, R2, RZ, 0x3c, !PT ;  /* 0x0000000203077212 */ /* 0x000fe400078e3cff */
[----:B------:R-:W-:Y:S02]  /*28b0*/  LOP3.LUT R9, R9, R4, RZ, 0x3c, !PT ;  /* 0x0000000409097212 */ /* 0x000fe400078e3cff */
[----:B------:R-:W-:Y:S01]  /*28c0*/  SHF.R.U32.HI R14, RZ, 0x2, R7 ;  /* 0x00000002ff0e7819 */ /* 0x000fe20000011607 */
[----:B------:R-:W-:-:S03]  /*28d0*/  IMAD.SHL.U32 R3, R7, 0x10, RZ ;  /* 0x0000001007037824 */ /* 0x000fc600078e00ff */
[-C--:B------:R-:W-:Y:S02]  /*28e0*/  LOP3.LUT R14, R14, R7.reuse, RZ, 0x3c, !PT ;  /* 0x000000070e0e7212 */ /* 0x080fe400078e3cff */
        /* <DEDUP_REMOVED lines=12> */
[----:B------:R-:W-:Y:S01]  /*29b0*/  LOP3.LUT R9, R9, R2, RZ, 0x3c, !PT ;  /* 0x0000000209097212 */ /* 0x000fe200078e3cff */
[----:B------:R-:W-:Y:S02]  /*29c0*/  VIADD R2, R2, UR6 ;  /* 0x0000000602027c36 */ /* 0x000fe40008000000 */
[----:B------:R-:W-:-:S02]  /*29d0*/  IMAD.SHL.U32 R5, R3, 0x10, RZ ;  /* 0x0000001003057824 */ /* 0x000fc400078e00ff */
[----:B------:R-:W-:Y:S02]  /*29e0*/  IMAD.SHL.U32 R11, R9, 0x2, RZ ;  /* 0x00000002090b7824 */ /* 0x000fe400078e00ff */
[----:B------:R-:W-:Y:S01]  /*29f0*/  IMAD.SHL.U32 R2, R2, 0x2, RZ ;  /* 0x0000000202027824 */ /* 0x000fe200078e00ff */
[----:B------:R-:W-:Y:S01]  /*2a00*/  LOP3.LUT R6, R8, R6, R5, 0x96, !PT ;  /* 0x0000000608067212 */ /* 0x000fe200078e9605 */
[C---:B------:R-:W-:Y:S02]  /*2a10*/  VIADD R8, R13.reuse, 0xd9f6dc18 ;  /* 0xd9f6dc180d087836 */ /* 0x040fe40000000000 */
[----:B------:R-:W-:Y:S01]  /*2a20*/  VIADD R13, R13, 0x2c3e28 ;  /* 0x002c3e280d0d7836 */ /* 0x000fe20000000000 */
[----:B------:R-:W-:Y:S01]  /*2a30*/  LOP3.LUT R6, R6, R3, RZ, 0x3c, !PT ;  /* 0x0000000306067212 */ /* 0x000fe200078e3cff */
[----:B------:R-:W-:-:S04]  /*2a40*/  IMAD.IADD R5, R8, 0x1, R7 ;  /* 0x0000000108057824 */ /* 0x000fc800078e0207 */
[----:B------:R-:W-:-:S05]  /*2a50*/  IMAD.SHL.U32 R10, R6, 0x10, RZ ;  /* 0x00000010060a7824 */ /* 0x000fca00078e00ff */
[----:B------:R-:W-:Y:S01]  /*2a60*/  LOP3.LUT R11, R9, R11, R10, 0x96, !PT ;  /* 0x0000000b090b7212 */ /* 0x000fe200078e960a */
[----:B------:R-:W-:Y:S01]  /*2a70*/  IMAD.SHL.U32 R9, R5, 0x2, RZ ;  /* 0x0000000205097824 */ /* 0x000fe200078e00ff */
[----:B------:R-:W-:Y:S01]  /*2a80*/  LOP3.LUT R5, R2, 0x2, RZ, 0xc0, !PT ;  /* 0x0000000202057812 */ /* 0x000fe200078ec0ff */
[----:B------:R-:W-:Y:S01]  /*2a90*/  IMAD.SHL.U32 R2, R14, 0x2, RZ ;  /* 0x000000020e027824 */ /* 0x000fe200078e00ff */
[----:B------:R-:W-:Y:S02]  /*2aa0*/  LOP3.LUT R7, R11, R6, RZ, 0x3c, !PT ;  /* 0x000000060b077212 */ /* 0x000fe400078e3cff */
[----:B------:R-:W-:-:S03]  /*2ab0*/  LOP3.LUT R9, R9, 0x2, RZ, 0xc0, !PT ;  /* 0x0000000209097812 */ /* 0x000fc600078ec0ff */
[----:B------:R-:W-:Y:S01]  /*2ac0*/  IMAD.SHL.U32 R11, R7, 0x10, RZ ;  /* 0x00000010070b7824 */ /* 0x000fe200078e00ff */
[----:B------:R-:W-:Y:S01]  /*2ad0*/  IADD3 R5, PT, PT, R9, R0, R5 ;  /* 0x0000000009057210 */ /* 0x000fe20007ffe005 */
[----:B------:R-:W-:Y:S02]  /*2ae0*/  VIADD R0, R4, UR6 ;  /* 0x0000000604007c36 */ /* 0x000fe40008000000 */
[----:B------:R-:W-:Y:S01]  /*2af0*/  VIADD R9, R6, UR6 ;  /* 0x0000000606097c36 */ /* 0x000fe20008000000 */
[----:B------:R-:W-:Y:S01]  /*2b00*/  LOP3.LUT R14, R14, R2, R11, 0x96, !PT ;  /* 0x000000020e0e7212 */ /* 0x000fe200078e960b */
[----:B------:R-:W-:Y:S02]  /*2b10*/  IMAD.IADD R2, R8, 0x1, R3 ;  /* 0x0000000108027824 */ /* 0x000fe400078e0203 */
[----:B------:R-:W-:Y:S01]  /*2b20*/  IMAD.SHL.U32 R0, R0, 0x2, RZ ;  /* 0x0000000200007824 */ /* 0x000fe200078e00ff */
[----:B------:R-:W-:Y:S01]  /*2b30*/  LOP3.LUT R4, R14, R7, RZ, 0x3c, !PT ;  /* 0x000000070e047212 */ /* 0x000fe200078e3cff */
[----:B------:R-:W-:-:S02]  /*2b40*/  IMAD.SHL.U32 R2, R2, 0x2, RZ ;  /* 0x0000000202027824 */ /* 0x000fc400078e00ff */
[----:B------:R-:W-:Y:S01]  /*2b50*/  IMAD.SHL.U32 R11, R15, 0x2, RZ ;  /* 0x000000020f0b7824 */ /* 0x000fe200078e00ff */
[----:B------:R-:W-:Y:S01]  /*2b60*/  LOP3.LUT R0, R0, 0x2, RZ, 0xc0, !PT ;  /* 0x0000000200007812 */ /* 0x000fe200078ec0ff */
[----:B------:R-:W-:Y:S01]  /*2b70*/  IMAD.SHL.U32 R10, R4, 0x10, RZ ;  /* 0x00000010040a7824 */ /* 0x000fe200078e00ff */
[----:B------:R-:W-:Y:S01]  /*2b80*/  LOP3.LUT R2, R2, 0x2, RZ, 0xc0, !PT ;  /* 0x0000000202027812 */ /* 0x000fe200078ec0ff */
[----:B------:R-:W-:-:S03]  /*2b90*/  IMAD.SHL.U32 R9, R9, 0x2, RZ ;  /* 0x0000000209097824 */ /* 0x000fc600078e00ff */
[----:B------:R-:W-:Y:S01]  /*2ba0*/  LOP3.LUT R11, R15, R11, R10, 0x96, !PT ;  /* 0x0000000b0f0b7212 */ /* 0x000fe200078e960a */
[----:B------:R-:W-:Y:S01]  /*2bb0*/  IMAD.IADD R10, R8, 0x1, R7 ;  /* 0x00000001080a7824 */ /* 0x000fe200078e0207 */
[----:B------:R-:W-:Y:S01]  /*2bc0*/  IADD3 R0, PT, PT, R2, R5, R0 ;  /* 0x0000000502007210 */ /* 0x000fe20007ffe000 */
[----:B------:R-:W-:Y:S01]  /*2bd0*/  VIADD R2, R4, UR6 ;  /* 0x0000000604027c36 */ /* 0x000fe20008000000 */
[----:B------:R-:W-:Y:S01]  /*2be0*/  LOP3.LUT R5, R11, R4, RZ, 0x3c, !PT ;  /* 0x000000040b057212 */ /* 0x000fe200078e3cff */
[----:B------:R-:W-:Y:S01]  /*2bf0*/  IMAD.SHL.U32 R10, R10, 0x2, RZ ;  /* 0x000000020a0a7824 */ /* 0x000fe200078e00ff */
[----:B------:R-:W-:Y:S01]  /*2c00*/  LOP3.LUT R9, R9, 0x2, RZ, 0xc0, !PT ;  /* 0x0000000209097812 */ /* 0x000fe200078ec0ff */
[----:B------:R-:W-:Y:S02]  /*2c10*/  IMAD.SHL.U32 R2, R2, 0x2, RZ ;  /* 0x0000000202027824 */ /* 0x000fe400078e00ff */
[----:B------:R-:W-:Y:S01]  /*2c20*/  IMAD.IADD R8, R8, 0x1, R5 ;  /* 0x0000000108087824 */ /* 0x000fe200078e0205 */
[----:B------:R-:W-:-:S03]  /*2c30*/  LOP3.LUT R10, R10, 0x2, RZ, 0xc0, !PT ;  /* 0x000000020a0a7812 */ /* 0x000fc600078ec0ff */
[----:B------:R-:W-:Y:S01]  /*2c40*/  IMAD.SHL.U32 R8, R8, 0x2, RZ ;  /* 0x0000000208087824 */ /* 0x000fe200078e00ff */
[----:B------:R-:W-:Y:S02]  /*2c50*/  IADD3 R0, PT, PT, R10, R0, R9 ;  /* 0x000000000a007210 */ /* 0x000fe40007ffe009 */
[----:B------:R-:W-:Y:S02]  /*2c60*/  LOP3.LUT R9, R2, 0x2, RZ, 0xc0, !PT ;  /* 0x0000000202097812 */ /* 0x000fe400078ec0ff */
[----:B------:R-:W-:-:S04]  /*2c70*/  LOP3.LUT R8, R8, 0x2, RZ, 0xc0, !PT ;  /* 0x0000000208087812 */ /* 0x000fc800078ec0ff */
[----:B------:R-:W-:-:S05]  /*2c80*/  IADD3 R0, PT, PT, R8, R0, R9 ;  /* 0x0000000008007210 */ /* 0x000fca0007ffe009 */
[----:B------:R-:W-:Y:S01]  /*2c90*/  VIADD R0, R0, 0xfffffff8 ;  /* 0xfffffff800007836 */ /* 0x000fe20000000000 */
[----:B------:R-:W-:Y:S06]  /*2ca0*/  BRA.U UP0, `(.L_x_11) ;  /* 0xfffffff900b07547 */ /* 0x000fec000b83ffff */
[----:B------:R-:W0:Y:S01]  /*2cb0*/  LDCU.64 UR4, c[0x0][0x380] ;  /* 0x00007000ff0477ac */ /* 0x000e220008000a00 */
[----:B------:R-:W-:Y:S02]  /*2cc0*/  SHF.R.S32.HI R3, RZ, 0x1f, R12 ;  /* 0x0000001fff037819 */ /* 0x000fe4000001140c */
[----:B0-----:R-:W-:-:S04]  /*2cd0*/  LEA R2, P0, R12, UR4, 0x2 ;  /* 0x000000040c027c11 */ /* 0x001fc8000f8010ff */
[----:B------:R-:W-:-:S05]  /*2ce0*/  LEA.HI.X R3, R12, UR5, R3, 0x2, P0 ;  /* 0x000000050c037c11 */ /* 0x000fca00080f1403 */
[----:B------:R-:W-:Y:S01]  /*2cf0*/  STG.E desc[UR8][R2.64], R0 ;  /* 0x0000000002007986 */ /* 0x000fe2000c101908 */
[----:B------:R-:W-:Y:S05]  /*2d00*/  EXIT ;  /* 0x000000000000794d */ /* 0x000fea0003800000 */
.L_x_12:
[----:B------:R-:W-:-:S00]  /*2d10*/  BRA `(.L_x_12) ;  /* 0xfffffffc00fc7947 */ /* 0x000fc0000383ffff */
[----:B------:R-:W-:-:S00]  /*2d20*/  NOP ;  /* 0x0000000000007918 */ /* 0x000fc00000000000 */
        /* <DEDUP_REMOVED lines=13> */
.L_x_13:


//--------------------- .nv.global.init           --------------------------
	.section	.nv.global.init,"aw",@progbits
	.align	4
.nv.global.init:
	.type		mrg32k3aM1SubSeq,@object
	.size		mrg32k3aM1SubSeq,(mrg32k3aM2SubSeq - mrg32k3aM1SubSeq)
mrg32k3aM1SubSeq:
        /*0000*/ 	.byte	0x0b, 0xcc, 0xee, 0x04, 0x73, 0x29, 0x8b, 0x6f, 0xf6, 0x53, 0x03, 0xf6, 0x23, 0xf6, 0xea, 0xda
        /* <DEDUP_REMOVED lines=125> */
	.type		mrg32k3aM2SubSeq,@object
	.size		mrg32k3aM2SubSeq,(mrg32k3aM1 - mrg32k3aM2SubSeq)
mrg32k3aM2SubSeq:
        /* <DEDUP_REMOVED lines=126> */
	.type		mrg32k3aM1,@object
	.size		mrg32k3aM1,(mrg32k3aM1Seq - mrg32k3aM1)
mrg32k3aM1:
        /* <DEDUP_REMOVED lines=144> */
	.type		mrg32k3aM1Seq,@object
	.size		mrg32k3aM1Seq,(mrg32k3aM2 - mrg32k3aM1Seq)
mrg32k3aM1Seq:
        /* <DEDUP_REMOVED lines=144> */
	.type		mrg32k3aM2,@object
	.size		mrg32k3aM2,(mrg32k3aM2Seq - mrg32k3aM2)
mrg32k3aM2:
        /* <DEDUP_REMOVED lines=144> */
	.type		mrg32k3aM2Seq,@object
	.size		mrg32k3aM2Seq,(precalc_xorwow_matrix - mrg32k3aM2Seq)
mrg32k3aM2Seq:
        /* <DEDUP_REMOVED lines=144> */
	.type		precalc_xorwow_matrix,@object
	.size		precalc_xorwow_matrix,(precalc_xorwow_offset_matrix - precalc_xorwow_matrix)
precalc_xorwow_matrix:
        /* <DEDUP_REMOVED lines=6400> */
	.type		precalc_xorwow_offset_matrix,@object
	.size		precalc_xorwow_offset_matrix,(.L_1 - precalc_xorwow_offset_matrix)
precalc_xorwow_offset_matrix:
        /* <DEDUP_REMOVED lines=6400> */
.L_1:


//--------------------- .nv.shared.reserved.0     --------------------------
	.section	.nv.shared.reserved.0,"aw",@nobits
	.weak		__nv_reservedSMEM_offset_0_alias
	.size		__nv_reservedSMEM_offset_0_alias, 0, 64
	.other		__nv_reservedSMEM_offset_0_alias,@"STO_CUDA_RESERVED_SHARED STV_DEFAULT"
__nv_reservedSMEM_offset_0_alias:
	.zero		0
	.zero		64


//--------------------- .nv.constant0._Z7walkGPUPij --------------------------
	.section	.nv.constant0._Z7walkGPUPij,"a",@progbits
	.sectionflags	@""
	.align	4
.nv.constant0._Z7walkGPUPij:
	.zero		908


//--------------------- SYMBOLS --------------------------

	.type		.nv.reservedSmem.offset0,@object
	.size		.nv.reservedSmem.offset0,0x4
